// auto-generated by cutlass_sweep.gemm — config: {"arch": "sm_100", "cluster_m": 1, "cluster_n": 2, "dtype": "int8", "stages": 4, "tile_k": 128, "tile_m": 128, "tile_n": 128}
#include "cutlass/cutlass.h"
#include "cutlass/gemm/collective/collective_builder.hpp"
#include "cutlass/gemm/device/gemm_universal_adapter.h"
#include "cutlass/gemm/kernel/gemm_universal.hpp"
#include "cutlass/epilogue/collective/collective_builder.hpp"

using ElemA = int8_t;
using ElemB = int8_t;
using ElemCD = int8_t;
using Acc  = int32_t;
using TileShape    = cute::Shape<cute::_128, cute::_128, cute::_128>;
using ClusterShape = cute::Shape<cute::_1, cute::_2, cute::_1>;

using CollectiveEpilogue = typename cutlass::epilogue::collective::CollectiveBuilder<
    cutlass::arch::Sm100, cutlass::arch::OpClassTensorOp,
    TileShape, ClusterShape,
    cutlass::epilogue::collective::EpilogueTileAuto,
    Acc, Acc,
    ElemCD, cutlass::layout::RowMajor, 128 / cutlass::sizeof_bits<ElemCD>::value,
    ElemCD, cutlass::layout::RowMajor, 128 / cutlass::sizeof_bits<ElemCD>::value,
    cutlass::epilogue::collective::EpilogueScheduleAuto
  >::CollectiveOp;

using CollectiveMainloop = typename cutlass::gemm::collective::CollectiveBuilder<
    cutlass::arch::Sm100, cutlass::arch::OpClassTensorOp,
    ElemA, cutlass::layout::RowMajor, 128 / cutlass::sizeof_bits<ElemA>::value,
    ElemB, cutlass::layout::ColumnMajor, 128 / cutlass::sizeof_bits<ElemB>::value,
    Acc,
    TileShape, ClusterShape,
    cutlass::gemm::collective::StageCount<4>,
    cutlass::gemm::collective::KernelScheduleAuto
  >::CollectiveOp;

using GemmKernel = cutlass::gemm::kernel::GemmUniversal<
    cute::Shape<int,int,int,int>,
    CollectiveMainloop,
    CollectiveEpilogue
>;
using Gemm = cutlass::gemm::device::GemmUniversalAdapter<GemmKernel>;

// Force the device kernel symbol into the cubin without needing a host main.
auto* _anchor = &cutlass::device_kernel<GemmKernel>;


// ===== COMPILED SASS (sm_100a) =====

	.target	sm_100a

	.elftype	@"ET_EXEC"


//--------------------- .note.nv.tkinfo           --------------------------
	.section	.note.nv.tkinfo,"",@"SHT_NOTE"
	.sectionflags	@"SHF_NOTE_NV_TKINFO"
	.tkinfo
        /*0018*/ 	.word	0x00000002
        /*0030*/ 	.string	""
        /*0030*/ 	.string	"ptxas"
        /*0030*/ 	.string	"Cuda compilation tools, release 13.0, V13.0.88"
        /*0030*/ 	.string	"Build cuda_13.0.r13.0/compiler.36424714_0"
        /*0030*/ 	.string	"-arch sm_100a -m 64 "



//--------------------- .note.nv.cuinfo           --------------------------
	.section	.note.nv.cuinfo,"",@"SHT_NOTE"
	.sectionflags	@"SHF_NOTE_NV_CUINFO"
        /*0018*/ 	.short	0x0002
        /*001a*/ 	.short	0x0064
        /*001c*/ 	.short	0x0082
	.zero		2


//--------------------- .nv.info                  --------------------------
	.section	.nv.info,"",@"SHT_CUDA_INFO"
	.align	4


	//----- nvinfo : EIATTR_REGCOUNT
	.align		4
        /*0000*/ 	.byte	0x04, 0x2f
        /*0002*/ 	.short	(.L_19 - .L_18)
	.align		4
.L_18:
        /*0004*/ 	.word	index@(_ZN7cutlass13device_kernelINS_4gemm6kernel13GemmUniversalIN4cute5tupleIJiiiiEEENS1_10collective13CollectiveMmaINS1_35MainloopSm100TmaUmmaWarpSpecializedILi4ELi2ELi4ENS5_IJNS4_1CILi1EEENSA_ILi2EEESB_EEEEENS5_IJNSA_ILi128EEESF_SF_EEEaNS5_IJlSB_lEEEaSH_NS4_8TiledMMAINS4_8MMA_AtomIJNS4_15SM100_MMA_S8_SSIaaiLi128ELi128ELNS4_4UMMA5MajorE0ELSM_0ELNSL_8SaturateE0EEEEEENS4_6LayoutINS5_IJSB_SB_SB_EEENS5_IJNSA_ILi0EEESS_SS_EEEEENS5_IJNS4_10UnderscoreESV_SV_EEEEENS4_23SM90_TMA_LOAD_MULTICASTENS4_14ComposedLayoutINS4_7SwizzleILi3ELi4ELi3EEENS4_18smem_ptr_flag_bitsILi8EEENSQ_INS5_IJNSA_ILi8EEESF_EEENS5_IJSF_SB_EEEEEEEvNS4_8identityENS4_13SM90_TMA_LOADES18_vS19_EENS_8epilogue10collective18CollectiveEpilogueINS1C_23Sm100TmaWarpSpecializedILi2ELi2ELi64ELb0ELb0EEEJSG_NS5_IJNSQ_ISF_SB_EENSQ_INSA_ILi64EEESB_EEEEEaSH_aSH_NS1C_6fusion15FusionCallbacksIS1G_NS1L_17LinearCombinationIaiaiLNS_15FloatRoundStyleE2EEESG_S1K_JEEENS4_5SM1004TMEM4LOAD26SM100_TMEM_LOAD_32dp32b64xES1A_NSZ_INS10_ILi2ELi4ELi3EEES13_NSQ_INS5_IJS14_S1I_EEENS5_IJS1I_SB_EEEEEEENS4_39AutoVectorizingCopyWithAssumedAlignmentILi128EEENS4_14SM90_TMA_STOREES1Z_S21_S21_EEEvvEEEEvNT_6ParamsE)
        /*0008*/ 	.word	0x000000a4


	//----- nvinfo : EIATTR_FRAME_SIZE
	.align		4
.L_19:
        /*000c*/ 	.byte	0x04, 0x11
        /*000e*/ 	.short	(.L_21 - .L_20)
	.align		4
.L_20:
        /*0010*/ 	.word	index@($__internal_2_$__cuda_sm10x_tcgen05_guardrail_trap_unallocated_columns_being_dealloced)
        /*0014*/ 	.word	0x00000000


	//----- nvinfo : EIATTR_FRAME_SIZE
	.align		4
.L_21:
        /*0018*/ 	.byte	0x04, 0x11
        /*001a*/ 	.short	(.L_23 - .L_22)
	.align		4
.L_22:
        /*001c*/ 	.word	index@($__internal_1_$__cuda_sm10x_tcgen05_guardrail_trap_phase_invalid_during_alloc)
        /*0020*/ 	.word	0x00000000


	//----- nvinfo : EIATTR_FRAME_SIZE
	.align		4
.L_23:
        /*0024*/ 	.byte	0x04, 0x11
        /*0026*/ 	.short	(.L_25 - .L_24)
	.align		4
.L_24:
        /*0028*/ 	.word	index@($__internal_0_$__cuda_sm10x_tcgen05_guardrail_trap_col_being_dealloced_not_returned_by_alloc)
        /*002c*/ 	.word	0x00000000


	//----- nvinfo : EIATTR_FRAME_SIZE
	.align		4
.L_25:
        /*0030*/ 	.byte	0x04, 0x11
        /*0032*/ 	.short	(.L_27 - .L_26)
	.align		4
.L_26:
        /*0034*/ 	.word	index@(_ZN7cutlass13device_kernelINS_4gemm6kernel13GemmUniversalIN4cute5tupleIJiiiiEEENS1_10collective13CollectiveMmaINS1_35MainloopSm100TmaUmmaWarpSpecializedILi4ELi2ELi4ENS5_IJNS4_1CILi1EEENSA_ILi2EEESB_EEEEENS5_IJNSA_ILi128EEESF_SF_EEEaNS5_IJlSB_lEEEaSH_NS4_8TiledMMAINS4_8MMA_AtomIJNS4_15SM100_MMA_S8_SSIaaiLi128ELi128ELNS4_4UMMA5MajorE0ELSM_0ELNSL_8SaturateE0EEEEEENS4_6LayoutINS5_IJSB_SB_SB_EEENS5_IJNSA_ILi0EEESS_SS_EEEEENS5_IJNS4_10UnderscoreESV_SV_EEEEENS4_23SM90_TMA_LOAD_MULTICASTENS4_14ComposedLayoutINS4_7SwizzleILi3ELi4ELi3EEENS4_18smem_ptr_flag_bitsILi8EEENSQ_INS5_IJNSA_ILi8EEESF_EEENS5_IJSF_SB_EEEEEEEvNS4_8identityENS4_13SM90_TMA_LOADES18_vS19_EENS_8epilogue10collective18CollectiveEpilogueINS1C_23Sm100TmaWarpSpecializedILi2ELi2ELi64ELb0ELb0EEEJSG_NS5_IJNSQ_ISF_SB_EENSQ_INSA_ILi64EEESB_EEEEEaSH_aSH_NS1C_6fusion15FusionCallbacksIS1G_NS1L_17LinearCombinationIaiaiLNS_15FloatRoundStyleE2EEESG_S1K_JEEENS4_5SM1004TMEM4LOAD26SM100_TMEM_LOAD_32dp32b64xES1A_NSZ_INS10_ILi2ELi4ELi3EEES13_NSQ_INS5_IJS14_S1I_EEENS5_IJS1I_SB_EEEEEEENS4_39AutoVectorizingCopyWithAssumedAlignmentILi128EEENS4_14SM90_TMA_STOREES1Z_S21_S21_EEEvvEEEEvNT_6ParamsE)
        /*0038*/ 	.word	0x00000000


	//----- nvinfo : EIATTR_MIN_STACK_SIZE
	.align		4
.L_27:
        /*003c*/ 	.byte	0x04, 0x12
        /*003e*/ 	.short	(.L_29 - .L_28)
	.align		4
.L_28:
        /*0040*/ 	.word	index@(_ZN7cutlass13device_kernelINS_4gemm6kernel13GemmUniversalIN4cute5tupleIJiiiiEEENS1_10collective13CollectiveMmaINS1_35MainloopSm100TmaUmmaWarpSpecializedILi4ELi2ELi4ENS5_IJNS4_1CILi1EEENSA_ILi2EEESB_EEEEENS5_IJNSA_ILi128EEESF_SF_EEEaNS5_IJlSB_lEEEaSH_NS4_8TiledMMAINS4_8MMA_AtomIJNS4_15SM100_MMA_S8_SSIaaiLi128ELi128ELNS4_4UMMA5MajorE0ELSM_0ELNSL_8SaturateE0EEEEEENS4_6LayoutINS5_IJSB_SB_SB_EEENS5_IJNSA_ILi0EEESS_SS_EEEEENS5_IJNS4_10UnderscoreESV_SV_EEEEENS4_23SM90_TMA_LOAD_MULTICASTENS4_14ComposedLayoutINS4_7SwizzleILi3ELi4ELi3EEENS4_18smem_ptr_flag_bitsILi8EEENSQ_INS5_IJNSA_ILi8EEESF_EEENS5_IJSF_SB_EEEEEEEvNS4_8identityENS4_13SM90_TMA_LOADES18_vS19_EENS_8epilogue10collective18CollectiveEpilogueINS1C_23Sm100TmaWarpSpecializedILi2ELi2ELi64ELb0ELb0EEEJSG_NS5_IJNSQ_ISF_SB_EENSQ_INSA_ILi64EEESB_EEEEEaSH_aSH_NS1C_6fusion15FusionCallbacksIS1G_NS1L_17LinearCombinationIaiaiLNS_15FloatRoundStyleE2EEESG_S1K_JEEENS4_5SM1004TMEM4LOAD26SM100_TMEM_LOAD_32dp32b64xES1A_NSZ_INS10_ILi2ELi4ELi3EEES13_NSQ_INS5_IJS14_S1I_EEENS5_IJS1I_SB_EEEEEEENS4_39AutoVectorizingCopyWithAssumedAlignmentILi128EEENS4_14SM90_TMA_STOREES1Z_S21_S21_EEEvvEEEEvNT_6ParamsE)
        /*0044*/ 	.word	0x00000000
.L_29:


//--------------------- .nv.compat                --------------------------
	.section	.nv.compat,"",@"SHT_CUDA_COMPAT_INFO"
	.align	4
        /*0000*/ 	.byte	0x02, 0x09, 0x01, 0x00, 0x02, 0x02, 0x03, 0x00, 0x02, 0x05, 0x06, 0x00, 0x03, 0x07, 0x01, 0x01
        /*0010*/ 	.byte	0x02, 0x03, 0x01, 0x00, 0x02, 0x06, 0x01, 0x00, 0x04, 0x0b, 0x08, 0x00, 0x01, 0x00, 0x00, 0x00
        /*0020*/ 	.byte	0x00, 0x00, 0x00, 0x00


//--------------------- .nv.info._ZN7cutlass13device_kernelINS_4gemm6kernel13GemmUniversalIN4cute5tupleIJiiiiEEENS1_10collective13CollectiveMmaINS1_35MainloopSm100TmaUmmaWarpSpecializedILi4ELi2ELi4ENS5_IJNS4_1CILi1EEENSA_ILi2EEESB_EEEEENS5_IJNSA_ILi128EEESF_SF_EEEaNS5_IJlSB_lEEEaSH_NS4_8TiledMMAINS4_8MMA_AtomIJNS4_15SM100_MMA_S8_SSIaaiLi128ELi128ELNS4_4UMMA5MajorE0ELSM_0ELNSL_8SaturateE0EEEEEENS4_6LayoutINS5_IJSB_SB_SB_EEENS5_IJNSA_ILi0EEESS_SS_EEEEENS5_IJNS4_10UnderscoreESV_SV_EEEEENS4_23SM90_TMA_LOAD_MULTICASTENS4_14ComposedLayoutINS4_7SwizzleILi3ELi4ELi3EEENS4_18smem_ptr_flag_bitsILi8EEENSQ_INS5_IJNSA_ILi8EEESF_EEENS5_IJSF_SB_EEEEEEEvNS4_8identityENS4_13SM90_TMA_LOADES18_vS19_EENS_8epilogue10collective18CollectiveEpilogueINS1C_23Sm100TmaWarpSpecializedILi2ELi2ELi64ELb0ELb0EEEJSG_NS5_IJNSQ_ISF_SB_EENSQ_INSA_ILi64EEESB_EEEEEaSH_aSH_NS1C_6fusion15FusionCallbacksIS1G_NS1L_17LinearCombinationIaiaiLNS_15FloatRoundStyleE2EEESG_S1K_JEEENS4_5SM1004TMEM4LOAD26SM100_TMEM_LOAD_32dp32b64xES1A_NSZ_INS10_ILi2ELi4ELi3EEES13_NSQ_INS5_IJS14_S1I_EEENS5_IJS1I_SB_EEEEEEENS4_39AutoVectorizingCopyWithAssumedAlignmentILi128EEENS4_14SM90_TMA_STOREES1Z_S21_S21_EEEvvEEEEvNT_6ParamsE --------------------------
	.section	.nv.info._ZN7cutlass13device_kernelINS_4gemm6kernel13GemmUniversalIN4cute5tupleIJiiiiEEENS1_10collective13CollectiveMmaINS1_35MainloopSm100TmaUmmaWarpSpecializedILi4ELi2ELi4ENS5_IJNS4_1CILi1EEENSA_ILi2EEESB_EEEEENS5_IJNSA_ILi128EEESF_SF_EEEaNS5_IJlSB_lEEEaSH_NS4_8TiledMMAINS4_8MMA_AtomIJNS4_15SM100_MMA_S8_SSIaaiLi128ELi128ELNS4_4UMMA5MajorE0ELSM_0ELNSL_8SaturateE0EEEEEENS4_6LayoutINS5_IJSB_SB_SB_EEENS5_IJNSA_ILi0EEESS_SS_EEEEENS5_IJNS4_10UnderscoreESV_SV_EEEEENS4_23SM90_TMA_LOAD_MULTICASTENS4_14ComposedLayoutINS4_7SwizzleILi3ELi4ELi3EEENS4_18smem_ptr_flag_bitsILi8EEENSQ_INS5_IJNSA_ILi8EEESF_EEENS5_IJSF_SB_EEEEEEEvNS4_8identityENS4_13SM90_TMA_LOADES18_vS19_EENS_8epilogue10collective18CollectiveEpilogueINS1C_23Sm100TmaWarpSpecializedILi2ELi2ELi64ELb0ELb0EEEJSG_NS5_IJNSQ_ISF_SB_EENSQ_INSA_ILi64EEESB_EEEEEaSH_aSH_NS1C_6fusion15FusionCallbacksIS1G_NS1L_17LinearCombinationIaiaiLNS_15FloatRoundStyleE2EEESG_S1K_JEEENS4_5SM1004TMEM4LOAD26SM100_TMEM_LOAD_32dp32b64xES1A_NSZ_INS10_ILi2ELi4ELi3EEES13_NSQ_INS5_IJS14_S1I_EEENS5_IJS1I_SB_EEEEEEENS4_39AutoVectorizingCopyWithAssumedAlignmentILi128EEENS4_14SM90_TMA_STOREES1Z_S21_S21_EEEvvEEEEvNT_6ParamsE,"",@"SHT_CUDA_INFO"
	.sectionflags	@""
	.align	4


	//----- nvinfo : EIATTR_CUDA_API_VERSION
	.align		4
        /*0000*/ 	.byte	0x04, 0x37
        /*0002*/ 	.short	(.L_31 - .L_30)
.L_30:
        /*0004*/ 	.word	0x00000082


	//----- nvinfo : EIATTR_KPARAM_INFO
	.align		4
.L_31:
        /*0008*/ 	.byte	0x04, 0x17
        /*000a*/ 	.short	(.L_33 - .L_32)
.L_32:
        /*000c*/ 	.word	0x00000000
        /*0010*/ 	.short	0x0000
        /*0012*/ 	.short	0x0000
        /*0014*/ 	.byte	0x00, 0xf0, 0x01, 0x20


	//----- nvinfo : EIATTR_AT_ENTRY_FRAGMENTS
	.align		4
.L_33:
        /*0018*/ 	.byte	0x04, 0x4f
        /*001a*/ 	.short	(.L_35 - .L_34)


	//   ....[0]....
.L_34:
        /*001c*/ 	.word	0x00000006


	//----- nvinfo : EIATTR_RESERVED_SMEM_USED
	.align		4
.L_35:
        /*0020*/ 	.byte	0x01, 0x41
	.zero		2


	//----- nvinfo : EIATTR_SPARSE_MMA_MASK
	.align		4
        /*0024*/ 	.byte	0x03, 0x50
        /*0026*/ 	.short	0x0000


	//----- nvinfo : EIATTR_TCGEN05_1CTA_USED
	.align		4
        /*0028*/ 	.byte	0x01, 0x51
	.zero		2


	//----- nvinfo : EIATTR_MAXREG_COUNT
	.align		4
        /*002c*/ 	.byte	0x03, 0x1b
        /*002e*/ 	.short	0x00ff


	//----- nvinfo : EIATTR_NUM_BARRIERS
	.align		4
        /*0030*/ 	.byte	0x02, 0x4c
        /*0032*/ 	.byte	0x07
	.zero		1


	//----- nvinfo : EIATTR_EXTERNS
	.align		4
        /*0034*/ 	.byte	0x04, 0x0f
        /*0036*/ 	.short	(.L_37 - .L_36)


	//   ....[0]....
	.align		4
.L_36:
        /*0038*/ 	.word	index@(__assertfail)


	//----- nvinfo : EIATTR_MERCURY_ISA_VERSION
	.align		4
.L_37:
        /*003c*/ 	.byte	0x03, 0x5f
        /*003e*/ 	.short	0x0101


	//----- nvinfo : EIATTR_INT_WARP_WIDE_INSTR_OFFSETS
	.align		4
        /*0040*/ 	.byte	0x04, 0x31
        /*0042*/ 	.short	(.L_39 - .L_38)


	//   ....[0]....
.L_38:
        /*0044*/ 	.word	0x00003c30


	//   ....[1]....
        /*0048*/ 	.word	0x00003c50


	//   ....[2]....
        /*004c*/ 	.word	0x00003c80


	//   ....[3]....
        /*0050*/ 	.word	0x000047a0


	//   ....[4]....
        /*0054*/ 	.word	0x00004810


	//   ....[5]....
        /*0058*/ 	.word	0x000048f0


	//   ....[6]....
        /*005c*/ 	.word	0x000049a0


	//----- nvinfo : EIATTR_COOP_GROUP_MASK_REGIDS
	.align		4
.L_39:
        /*0060*/ 	.byte	0x04, 0x29
        /*0062*/ 	.short	(.L_41 - .L_40)


	//   ....[0]....
.L_40:
        /*0064*/ 	.word	0xffffffff


	//   ....[1]....
        /*0068*/ 	.word	0xffffffff


	//   ....[2]....
        /*006c*/ 	.word	0xffffffff


	//   ....[3]....
        /*0070*/ 	.word	0xffffffff


	//   ....[4]....
        /*0074*/ 	.word	0xffffffff


	//   ....[5]....
        /*0078*/ 	.word	0xffffffff


	//   ....[6]....
        /*007c*/ 	.word	0xffffffff


	//   ....[7]....
        /*0080*/ 	.word	0xffffffff


	//   ....[8]....
        /*0084*/ 	.word	0xffffffff


	//   ....[9]....
        /*0088*/ 	.word	0xffffffff


	//   ....[10]....
        /*008c*/ 	.word	0xffffffff


	//   ....[11]....
        /*0090*/ 	.word	0xffffffff


	//   ....[12]....
        /*0094*/ 	.word	0xffffffff


	//   ....[13]....
        /*0098*/ 	.word	0xffffffff


	//----- nvinfo : EIATTR_COOP_GROUP_INSTR_OFFSETS
	.align		4
.L_41:
        /*009c*/ 	.byte	0x04, 0x28
        /*009e*/ 	.short	(.L_43 - .L_42)


	//   ....[0]....
.L_42:
        /*00a0*/ 	.word	0x00000080


	//   ....[1]....
        /*00a4*/ 	.word	0x000004f0


	//   ....[2]....
        /*00a8*/ 	.word	0x000006a0


	//   ....[3]....
        /*00ac*/ 	.word	0x00000800


	//   ....[4]....
        /*00b0*/ 	.word	0x00000900


	//   ....[5]....
        /*00b4*/ 	.word	0x00000a70


	//   ....[6]....
        /*00b8*/ 	.word	0x00000c10


	//   ....[7]....
        /*00bc*/ 	.word	0x00000dc0


	//   ....[8]....
        /*00c0*/ 	.word	0x00001fd0


	//   ....[9]....
        /*00c4*/ 	.word	0x00002e80


	//   ....[10]....
        /*00c8*/ 	.word	0x00003090


	//   ....[11]....
        /*00cc*/ 	.word	0x000030c0


	//   ....[12]....
        /*00d0*/ 	.word	0x00003b10


	//   ....[13]....
        /*00d4*/ 	.word	0x00003d40


	//----- nvinfo : EIATTR_VRC_CTA_INIT_COUNT
	.align		4
.L_43:
        /*00d8*/ 	.byte	0x02, 0x4a
        /*00da*/ 	.byte	0x80
	.zero		1


	//----- nvinfo : EIATTR_SYSCALL_OFFSETS
	.align		4
        /*00dc*/ 	.byte	0x04, 0x46
        /*00de*/ 	.short	(.L_45 - .L_44)


	//   ....[0]....
.L_44:
        /*00e0*/ 	.word	0x00005590


	//   ....[1]....
        /*00e4*/ 	.word	0x000056d0


	//   ....[2]....
        /*00e8*/ 	.word	0x00005f60


	//   ....[3]....
        /*00ec*/ 	.word	0x00007560


	//----- nvinfo : EIATTR_MBARRIER_INSTR_OFFSETS
	.align		4
.L_45:
        /*00f0*/ 	.byte	0x04, 0x39
        /*00f2*/ 	.short	(.L_47 - .L_46)


	//   ....[0]....
.L_46:
        /*00f4*/ 	.word	0x00000610
        /*00f8*/ 	.word	0x000000ff
        /*00fc*/ 	.word	0x00000000
        /*0100*/ 	.short	0x0100
        /*0102*/ 	.byte	0x04
	.zero		1


	//   ....[1]....
        /*0104*/ 	.word	0x00000620
        /*0108*/ 	.word	0x000000ff
        /*010c*/ 	.word	0x00000020
        /*0110*/ 	.short	0x0100
        /*0112*/ 	.byte	0x04
	.zero		1


	//   ....[2]....
        /*0114*/ 	.word	0x00000630
        /*0118*/ 	.word	0x000000ff
        /*011c*/ 	.word	0x00000008
        /*0120*/ 	.short	0x0100
        /*0122*/ 	.byte	0x04
	.zero		1


	//   ....[3]....
        /*0124*/ 	.word	0x00000640
        /*0128*/ 	.word	0x000000ff
        /*012c*/ 	.word	0x00000028
        /*0130*/ 	.short	0x0100
        /*0132*/ 	.byte	0x04
	.zero		1


	//   ....[4]....
        /*0134*/ 	.word	0x00000650
        /*0138*/ 	.word	0x000000ff
        /*013c*/ 	.word	0x00000010
        /*0140*/ 	.short	0x0100
        /*0142*/ 	.byte	0x04
	.zero		1


	//   ....[5]....
        /*0144*/ 	.word	0x00000660
        /*0148*/ 	.word	0x000000ff
        /*014c*/ 	.word	0x00000030
        /*0150*/ 	.short	0x0100
        /*0152*/ 	.byte	0x04
	.zero		1


	//   ....[6]....
        /*0154*/ 	.word	0x00000670
        /*0158*/ 	.word	0x000000ff
        /*015c*/ 	.word	0x00000018
        /*0160*/ 	.short	0x0100
        /*0162*/ 	.byte	0x04
	.zero		1


	//   ....[7]....
        /*0164*/ 	.word	0x00000680
        /*0168*/ 	.word	0x000000ff
        /*016c*/ 	.word	0x00000038
        /*0170*/ 	.short	0x0100
        /*0172*/ 	.byte	0x04
	.zero		1


	//   ....[8]....
        /*0174*/ 	.word	0x000007b0
        /*0178*/ 	.word	0x000000ff
        /*017c*/ 	.word	0x00000040
        /*0180*/ 	.short	0x0100
        /*0182*/ 	.byte	0x04
	.zero		1


	//   ....[9]....
        /*0184*/ 	.word	0x000007c0
        /*0188*/ 	.word	0x000000ff
        /*018c*/ 	.word	0x00000050
        /*0190*/ 	.short	0x0100
        /*0192*/ 	.byte	0x04
	.zero		1


	//   ....[10]....
        /*0194*/ 	.word	0x000007d0
        /*0198*/ 	.word	0x000000ff
        /*019c*/ 	.word	0x00000048
        /*01a0*/ 	.short	0x0100
        /*01a2*/ 	.byte	0x04
	.zero		1


	//   ....[11]....
        /*01a4*/ 	.word	0x000007e0
        /*01a8*/ 	.word	0x000000ff
        /*01ac*/ 	.word	0x00000058
        /*01b0*/ 	.short	0x0100
        /*01b2*/ 	.byte	0x04
	.zero		1


	//   ....[12]....
        /*01b4*/ 	.word	0x000008d0
        /*01b8*/ 	.word	0x000000ff
        /*01bc*/ 	.word	0x00000060
        /*01c0*/ 	.short	0x0100
        /*01c2*/ 	.byte	0x06
	.zero		1


	//   ....[13]....
        /*01c4*/ 	.word	0x000008e0
        /*01c8*/ 	.word	0x000000ff
        /*01cc*/ 	.word	0x00000068
        /*01d0*/ 	.short	0x0100
        /*01d2*/ 	.byte	0x06
	.zero		1


	//   ....[14]....
        /*01d4*/ 	.word	0x00000a20
        /*01d8*/ 	.word	0x000000ff
        /*01dc*/ 	.word	0x00000070
        /*01e0*/ 	.short	0x0100
        /*01e2*/ 	.byte	0x06
	.zero		1


	//   ....[15]....
        /*01e4*/ 	.word	0x00000a30
        /*01e8*/ 	.word	0x000000ff
        /*01ec*/ 	.word	0x00000080
        /*01f0*/ 	.short	0x0100
        /*01f2*/ 	.byte	0x06
	.zero		1


	//   ....[16]....
        /*01f4*/ 	.word	0x00000a40
        /*01f8*/ 	.word	0x000000ff
        /*01fc*/ 	.word	0x00000078
        /*0200*/ 	.short	0x0100
        /*0202*/ 	.byte	0x06
	.zero		1


	//   ....[17]....
        /*0204*/ 	.word	0x00000a50
        /*0208*/ 	.word	0x000000ff
        /*020c*/ 	.word	0x00000088
        /*0210*/ 	.short	0x0100
        /*0212*/ 	.byte	0x06
	.zero		1


	//   ....[18]....
        /*0214*/ 	.word	0x00000b80
        /*0218*/ 	.word	0x000000ff
        /*021c*/ 	.word	0x00000090
        /*0220*/ 	.short	0x0100
        /*0222*/ 	.byte	0x04
	.zero		1


	//   ....[19]....
        /*0224*/ 	.word	0x00000b90
        /*0228*/ 	.word	0x000000ff
        /*022c*/ 	.word	0x000000b0
        /*0230*/ 	.short	0x0100
        /*0232*/ 	.byte	0x04
	.zero		1


	//   ....[20]....
        /*0234*/ 	.word	0x00000ba0
        /*0238*/ 	.word	0x000000ff
        /*023c*/ 	.word	0x00000098
        /*0240*/ 	.short	0x0100
        /*0242*/ 	.byte	0x04
	.zero		1


	//   ....[21]....
        /*0244*/ 	.word	0x00000bb0
        /*0248*/ 	.word	0x000000ff
        /*024c*/ 	.word	0x000000b8
        /*0250*/ 	.short	0x0100
        /*0252*/ 	.byte	0x04
	.zero		1


	//   ....[22]....
        /*0254*/ 	.word	0x00000bc0
        /*0258*/ 	.word	0x000000ff
        /*025c*/ 	.word	0x000000a0
        /*0260*/ 	.short	0x0100
        /*0262*/ 	.byte	0x04
	.zero		1


	//   ....[23]....
        /*0264*/ 	.word	0x00000bd0
        /*0268*/ 	.word	0x000000ff
        /*026c*/ 	.word	0x000000c0
        /*0270*/ 	.short	0x0100
        /*0272*/ 	.byte	0x04
	.zero		1


	//   ....[24]....
        /*0274*/ 	.word	0x00000be0
        /*0278*/ 	.word	0x000000ff
        /*027c*/ 	.word	0x000000a8
        /*0280*/ 	.short	0x0100
        /*0282*/ 	.byte	0x04
	.zero		1


	//   ....[25]....
        /*0284*/ 	.word	0x00000bf0
        /*0288*/ 	.word	0x000000ff
        /*028c*/ 	.word	0x000000c8
        /*0290*/ 	.short	0x0100
        /*0292*/ 	.byte	0x04
	.zero		1


	//   ....[26]....
        /*0294*/ 	.word	0x00000ce0
        /*0298*/ 	.word	0x000000ff
        /*029c*/ 	.word	0x000000d0
        /*02a0*/ 	.short	0x0100
        /*02a2*/ 	.byte	0x04
	.zero		1


	//   ....[27]....
        /*02a4*/ 	.word	0x00000cf0
        /*02a8*/ 	.word	0x000000ff
        /*02ac*/ 	.word	0x000000e0
        /*02b0*/ 	.short	0x0100
        /*02b2*/ 	.byte	0x04
	.zero		1


	//   ....[28]....
        /*02b4*/ 	.word	0x00000d00
        /*02b8*/ 	.word	0x000000ff
        /*02bc*/ 	.word	0x000000d8
        /*02c0*/ 	.short	0x0100
        /*02c2*/ 	.byte	0x04
	.zero		1


	//   ....[29]....
        /*02c4*/ 	.word	0x00000d10
        /*02c8*/ 	.word	0x000000ff
        /*02cc*/ 	.word	0x000000e8
        /*02d0*/ 	.short	0x0100
        /*02d2*/ 	.byte	0x04
	.zero		1


	//   ....[30]....
        /*02d4*/ 	.word	0x00001850
        /*02d8*/ 	.word	0x00000003
        /*02dc*/ 	.word	0x000000e0
        /*02e0*/ 	.short	0x010a
        /*02e2*/ 	.byte	0xff
	.zero		1


	//   ....[31]....
        /*02e4*/ 	.word	0x00001880
        /*02e8*/ 	.word	0x00000003
        /*02ec*/ 	.word	0x000000d0
        /*02f0*/ 	.short	0x0101
        /*02f2*/ 	.byte	0xff
	.zero		1


	//   ....[32]....
        /*02f4*/ 	.word	0x00001950
        /*02f8*/ 	.word	0x000000ff
        /*02fc*/ 	.word	0x00000020
        /*0300*/ 	.short	0x010a
        /*0302*/ 	.byte	0x04
	.zero		1


	//   ....[33]....
        /*0304*/ 	.word	0x000019d0
        /*0308*/ 	.word	0x000000ff
        /*030c*/ 	.word	0x00000020
        /*0310*/ 	.short	0x010a
        /*0312*/ 	.byte	0x21
	.zero		1


	//   ....[34]....
        /*0314*/ 	.word	0x00001b70
        /*0318*/ 	.word	0x000000ff
        /*031c*/ 	.word	0x00000020
        /*0320*/ 	.short	0x010a
        /*0322*/ 	.byte	0x08
	.zero		1


	//   ....[35]....
        /*0324*/ 	.word	0x00001c80
        /*0328*/ 	.word	0x000000ff
        /*032c*/ 	.word	0x00000068
        /*0330*/ 	.short	0x0101
        /*0332*/ 	.byte	0x06
	.zero		1


	//   ....[36]....
        /*0334*/ 	.word	0x00001ca0
        /*0338*/ 	.word	0x000000ff
        /*033c*/ 	.word	0x00000020
        /*0340*/ 	.short	0x010a
        /*0342*/ 	.byte	0x04
	.zero		1


	//   ....[37]....
        /*0344*/ 	.word	0x00001d20
        /*0348*/ 	.word	0x000000ff
        /*034c*/ 	.word	0x00000020
        /*0350*/ 	.short	0x010a
        /*0352*/ 	.byte	0x11
	.zero		1


	//   ....[38]....
        /*0354*/ 	.word	0x00001ec0
        /*0358*/ 	.word	0x000000ff
        /*035c*/ 	.word	0x00000020
        /*0360*/ 	.short	0x010a
        /*0362*/ 	.byte	0x07
	.zero		1


	//   ....[39]....
        /*0364*/ 	.word	0x00002000
        /*0368*/ 	.word	0x00000003
        /*036c*/ 	.word	0x00000070
        /*0370*/ 	.short	0x010a
        /*0372*/ 	.byte	0xff
	.zero		1


	//   ....[40]....
        /*0374*/ 	.word	0x00002150
        /*0378*/ 	.word	0x00000000
        /*037c*/ 	.word	0x00000000
        /*0380*/ 	.short	0x0101
        /*0382*/ 	.byte	0xff
	.zero		1


	//   ....[41]....
        /*0384*/ 	.word	0x00002700
        /*0388*/ 	.word	0x000000ff
        /*038c*/ 	.word	0x00000000
        /*0390*/ 	.short	0x010a
        /*0392*/ 	.byte	0x04
	.zero		1


	//   ....[42]....
        /*0394*/ 	.word	0x00002790
        /*0398*/ 	.word	0x000000ff
        /*039c*/ 	.word	0x00000000
        /*03a0*/ 	.short	0x010a
        /*03a2*/ 	.byte	0x05
	.zero		1


	//   ....[43]....
        /*03a4*/ 	.word	0x00002820
        /*03a8*/ 	.word	0x000000ff
        /*03ac*/ 	.word	0x00000000
        /*03b0*/ 	.short	0x010a
        /*03b2*/ 	.byte	0x05
	.zero		1


	//   ....[44]....
        /*03b4*/ 	.word	0x000028c0
        /*03b8*/ 	.word	0x00000000
        /*03bc*/ 	.word	0x00000000
        /*03c0*/ 	.short	0x010a
        /*03c2*/ 	.byte	0xff
	.zero		1


	//   ....[45]....
        /*03c4*/ 	.word	0x000029e0
        /*03c8*/ 	.word	0x00000002
        /*03cc*/ 	.word	0x000000d0
        /*03d0*/ 	.short	0x010a
        /*03d2*/ 	.byte	0xff
	.zero		1


	//   ....[46]....
        /*03d4*/ 	.word	0x00002a40
        /*03d8*/ 	.word	0x00000004
        /*03dc*/ 	.word	0x00000000
        /*03e0*/ 	.short	0x0101
        /*03e2*/ 	.byte	0xff
	.zero		1


	//   ....[47]....
        /*03e4*/ 	.word	0x00002a60
        /*03e8*/ 	.word	0x000000ff
        /*03ec*/ 	.word	0x00000080
        /*03f0*/ 	.short	0x010a
        /*03f2*/ 	.byte	0x04
	.zero		1


	//   ....[48]....
        /*03f4*/ 	.word	0x00002b80
        /*03f8*/ 	.word	0x00000002
        /*03fc*/ 	.word	0x00000070
        /*0400*/ 	.short	0x010a
        /*0402*/ 	.byte	0xff
	.zero		1


	//   ....[49]....
        /*0404*/ 	.word	0x00002c90
        /*0408*/ 	.word	0x00000002
        /*040c*/ 	.word	0x00000000
        /*0410*/ 	.short	0x0101
        /*0412*/ 	.byte	0xff
	.zero		1


	//   ....[50]....
        /*0414*/ 	.word	0x00002d20
        /*0418*/ 	.word	0x000000ff
        /*041c*/ 	.word	0x00000080
        /*0420*/ 	.short	0x0106
        /*0422*/ 	.byte	0x04
	.zero		1


	//   ....[51]....
        /*0424*/ 	.word	0x00002d40
        /*0428*/ 	.word	0x000000ff
        /*042c*/ 	.word	0x00000080
        /*0430*/ 	.short	0x010a
        /*0432*/ 	.byte	0x04
	.zero		1


	//   ....[52]....
        /*0434*/ 	.word	0x00002dd0
        /*0438*/ 	.word	0x000000ff
        /*043c*/ 	.word	0x00000080
        /*0440*/ 	.short	0x0106
        /*0442*/ 	.byte	0x07
	.zero		1


	//   ....[53]....
        /*0444*/ 	.word	0x00002e10
        /*0448*/ 	.word	0x00000000
        /*044c*/ 	.word	0x00000080
        /*0450*/ 	.short	0x010a
        /*0452*/ 	.byte	0xff
	.zero		1


	//   ....[54]....
        /*0454*/ 	.word	0x00003360
        /*0458*/ 	.word	0x00000000
        /*045c*/ 	.word	0x00000070
        /*0460*/ 	.short	0x010a
        /*0462*/ 	.byte	0xff
	.zero		1


	//   ....[55]....
        /*0464*/ 	.word	0x00003470
        /*0468*/ 	.word	0x00000003
        /*046c*/ 	.word	0x00000000
        /*0470*/ 	.short	0x0101
        /*0472*/ 	.byte	0xff
	.zero		1


	//   ....[56]....
        /*0474*/ 	.word	0x00003480
        /*0478*/ 	.word	0x000000ff
        /*047c*/ 	.word	0x00000000
        /*0480*/ 	.short	0x010a
        /*0482*/ 	.byte	0x04
	.zero		1


	//   ....[57]....
        /*0484*/ 	.word	0x000034a0
        /*0488*/ 	.word	0x000000ff
        /*048c*/ 	.word	0x000000b0
        /*0490*/ 	.short	0x010a
        /*0492*/ 	.byte	0x1e
	.zero		1


	//   ....[58]....
        /*0494*/ 	.word	0x00003570
        /*0498*/ 	.word	0x000000ff
        /*049c*/ 	.word	0x00000000
        /*04a0*/ 	.short	0x010a
        /*04a2*/ 	.byte	0x05
	.zero		1


	//   ....[59]....
        /*04a4*/ 	.word	0x000036b0
        /*04a8*/ 	.word	0x000000ff
        /*04ac*/ 	.word	0x00000000
        /*04b0*/ 	.short	0x010a
        /*04b2*/ 	.byte	0x04
	.zero		1


	//   ....[60]....
        /*04b4*/ 	.word	0x00003940
        /*04b8*/ 	.word	0x000000ff
        /*04bc*/ 	.word	0x00000000
        /*04c0*/ 	.short	0x010a
        /*04c2*/ 	.byte	0x04
	.zero		1


	//   ....[61]....
        /*04c4*/ 	.word	0x000039d0
        /*04c8*/ 	.word	0x000000ff
        /*04cc*/ 	.word	0x00000000
        /*04d0*/ 	.short	0x010a
        /*04d2*/ 	.byte	0x05
	.zero		1


	//   ....[62]....
        /*04d4*/ 	.word	0x00003a60
        /*04d8*/ 	.word	0x000000ff
        /*04dc*/ 	.word	0x00000000
        /*04e0*/ 	.short	0x010a
        /*04e2*/ 	.byte	0x05
	.zero		1


	//   ....[63]....
        /*04e4*/ 	.word	0x00003af0
        /*04e8*/ 	.word	0x000000ff
        /*04ec*/ 	.word	0x00000000
        /*04f0*/ 	.short	0x010a
        /*04f2*/ 	.byte	0x04
	.zero		1


	//   ....[64]....
        /*04f4*/ 	.word	0x00003fa0
        /*04f8*/ 	.word	0x0000000c
        /*04fc*/ 	.word	0x00000070
        /*0500*/ 	.short	0x010a
        /*0502*/ 	.byte	0xff
	.zero		1


	//   ....[65]....
        /*0504*/ 	.word	0x00004110
        /*0508*/ 	.word	0x00000000
        /*050c*/ 	.word	0x00000000
        /*0510*/ 	.short	0x0101
        /*0512*/ 	.byte	0xff
	.zero		1


	//   ....[66]....
        /*0514*/ 	.word	0x000045a0
        /*0518*/ 	.word	0x000000ff
        /*051c*/ 	.word	0x00000068
        /*0520*/ 	.short	0x010a
        /*0522*/ 	.byte	0x15
	.zero		1


	//   ....[67]....
        /*0524*/ 	.word	0x00004720
        /*0528*/ 	.word	0x000000ff
        /*052c*/ 	.word	0x00000050
        /*0530*/ 	.short	0x010a
        /*0532*/ 	.byte	0x15
	.zero		1


	//   ....[68]....
        /*0534*/ 	.word	0x000048a0
        /*0538*/ 	.word	0x000000ff
        /*053c*/ 	.word	0x00000040
        /*0540*/ 	.short	0x010b
        /*0542*/ 	.byte	0x15
	.zero		1


	//   ....[69]....
        /*0544*/ 	.word	0x000048b0
        /*0548*/ 	.word	0x000000ff
        /*054c*/ 	.word	0x00000000
        /*0550*/ 	.short	0x0101
        /*0552*/ 	.byte	0x06
	.zero		1


	//   ....[70]....
        /*0554*/ 	.word	0x000048c0
        /*0558*/ 	.word	0x000000ff
        /*055c*/ 	.word	0x00000058
        /*0560*/ 	.short	0x010a
        /*0562*/ 	.byte	0x15
	.zero		1


	//   ....[71]....
        /*0564*/ 	.word	0x00004ab0
        /*0568*/ 	.word	0x000000ff
        /*056c*/ 	.word	0x00000048
        /*0570*/ 	.short	0x010b
        /*0572*/ 	.byte	0x15
	.zero		1


	//   ....[72]....
        /*0574*/ 	.word	0x00004ac0
        /*0578*/ 	.word	0x000000ff
        /*057c*/ 	.word	0x00000000
        /*0580*/ 	.short	0x0101
        /*0582*/ 	.byte	0x21
	.zero		1


	//   ....[73]....
        /*0584*/ 	.word	0x00004af0
        /*0588*/ 	.word	0x000000ff
        /*058c*/ 	.word	0x00000050
        /*0590*/ 	.short	0x010a
        /*0592*/ 	.byte	0x15
	.zero		1


	//   ....[74]....
        /*0594*/ 	.word	0x00004b30
        /*0598*/ 	.word	0x00000000
        /*059c*/ 	.word	0x00000058
        /*05a0*/ 	.short	0x010a
        /*05a2*/ 	.byte	0xff
	.zero		1


	//   ....[75]....
        /*05a4*/ 	.word	0x00004e30
        /*05a8*/ 	.word	0x00000003
        /*05ac*/ 	.word	0x00000070
        /*05b0*/ 	.short	0x010a
        /*05b2*/ 	.byte	0xff
	.zero		1


	//   ....[76]....
        /*05b4*/ 	.word	0x00004fb0
        /*05b8*/ 	.word	0x00000000
        /*05bc*/ 	.word	0x00000000
        /*05c0*/ 	.short	0x0101
        /*05c2*/ 	.byte	0xff
	.zero		1


	//   ....[77]....
        /*05c4*/ 	.word	0x00005b00
        /*05c8*/ 	.word	0x00000003
        /*05cc*/ 	.word	0x00000040
        /*05d0*/ 	.short	0x010a
        /*05d2*/ 	.byte	0xff
	.zero		1


	//   ....[78]....
        /*05d4*/ 	.word	0x00005b40
        /*05d8*/ 	.word	0x0000004e
        /*05dc*/ 	.word	0x00000090
        /*05e0*/ 	.short	0x010a
        /*05e2*/ 	.byte	0xff
	.zero		1


	//   ....[79]....
        /*05e4*/ 	.word	0x00005c80
        /*05e8*/ 	.word	0x00000003
        /*05ec*/ 	.word	0x00000040
        /*05f0*/ 	.short	0x010a
        /*05f2*/ 	.byte	0xff
	.zero		1


	//   ....[80]....
        /*05f4*/ 	.word	0x00005de0
        /*05f8*/ 	.word	0x00000000
        /*05fc*/ 	.word	0x00000000
        /*0600*/ 	.short	0x0101
        /*0602*/ 	.byte	0xff
	.zero		1


	//   ....[81]....
        /*0604*/ 	.word	0x00005e40
        /*0608*/ 	.word	0x0000004e
        /*060c*/ 	.word	0x00000090
        /*0610*/ 	.short	0x010a
        /*0612*/ 	.byte	0xff
	.zero		1


	//   ....[82]....
        /*0614*/ 	.word	0x000071d0
        /*0618*/ 	.word	0x0000006f
        /*061c*/ 	.word	0x00000040
        /*0620*/ 	.short	0x010a
        /*0622*/ 	.byte	0xff
	.zero		1


	//   ....[83]....
        /*0624*/ 	.word	0x000072a0
        /*0628*/ 	.word	0x0000006f
        /*062c*/ 	.word	0x00000040
        /*0630*/ 	.short	0x010a
        /*0632*/ 	.byte	0xff
	.zero		1


	//   ....[84]....
        /*0634*/ 	.word	0x00007400
        /*0638*/ 	.word	0x00000000
        /*063c*/ 	.word	0x00000000
        /*0640*/ 	.short	0x0101
        /*0642*/ 	.byte	0xff
	.zero		1


	//   ....[85]....
        /*0644*/ 	.word	0x00007760
        /*0648*/ 	.word	0x000000ff
        /*064c*/ 	.word	0x00000000
        /*0650*/ 	.short	0x0101
        /*0652*/ 	.byte	0x04
	.zero		1


	//   ....[86]....
        /*0654*/ 	.word	0x00008980
        /*0658*/ 	.word	0x00000003
        /*065c*/ 	.word	0x000000e0
        /*0660*/ 	.short	0x010a
        /*0662*/ 	.byte	0xff
	.zero		1


	//   ....[87]....
        /*0664*/ 	.word	0x000089e0
        /*0668*/ 	.word	0x00000000
        /*066c*/ 	.word	0x00000020
        /*0670*/ 	.short	0x010a
        /*0672*/ 	.byte	0xff
	.zero		1


	//   ....[88]....
        /*0674*/ 	.word	0x00008a40
        /*0678*/ 	.word	0x00000000
        /*067c*/ 	.word	0x00000020
        /*0680*/ 	.short	0x010a
        /*0682*/ 	.byte	0xff
	.zero		1


	//   ....[89]....
        /*0684*/ 	.word	0x00008a90
        /*0688*/ 	.word	0x00000003
        /*068c*/ 	.word	0x00000070
        /*0690*/ 	.short	0x010a
        /*0692*/ 	.byte	0xff
	.zero		1


	//   ....[90]....
        /*0694*/ 	.word	0x00008af0
        /*0698*/ 	.word	0x00000000
        /*069c*/ 	.word	0x00000000
        /*06a0*/ 	.short	0x010a
        /*06a2*/ 	.byte	0xff
	.zero		1


	//   ....[91]....
        /*06a4*/ 	.word	0x00008b50
        /*06a8*/ 	.word	0x00000000
        /*06ac*/ 	.word	0x00000000
        /*06b0*/ 	.short	0x010a
        /*06b2*/ 	.byte	0xff
	.zero		1


	//   ....[92]....
        /*06b4*/ 	.word	0x00008bb0
        /*06b8*/ 	.word	0x00000000
        /*06bc*/ 	.word	0x00000000
        /*06c0*/ 	.short	0x010a
        /*06c2*/ 	.byte	0xff
	.zero		1


	//   ....[93]....
        /*06c4*/ 	.word	0x00008c00
        /*06c8*/ 	.word	0x00000002
        /*06cc*/ 	.word	0x000000d0
        /*06d0*/ 	.short	0x010a
        /*06d2*/ 	.byte	0xff
	.zero		1


	//   ....[94]....
        /*06d4*/ 	.word	0x00008c60
        /*06d8*/ 	.word	0x00000002
        /*06dc*/ 	.word	0x00000080
        /*06e0*/ 	.short	0x010a
        /*06e2*/ 	.byte	0xff
	.zero		1


	//   ....[95]....
        /*06e4*/ 	.word	0x00008cb0
        /*06e8*/ 	.word	0x00000002
        /*06ec*/ 	.word	0x00000070
        /*06f0*/ 	.short	0x010a
        /*06f2*/ 	.byte	0xff
	.zero		1


	//   ....[96]....
        /*06f4*/ 	.word	0x00008d10
        /*06f8*/ 	.word	0x00000000
        /*06fc*/ 	.word	0x00000080
        /*0700*/ 	.short	0x010a
        /*0702*/ 	.byte	0xff
	.zero		1


	//   ....[97]....
        /*0704*/ 	.word	0x00008d60
        /*0708*/ 	.word	0x00000000
        /*070c*/ 	.word	0x00000070
        /*0710*/ 	.short	0x010a
        /*0712*/ 	.byte	0xff
	.zero		1


	//   ....[98]....
        /*0714*/ 	.word	0x00008dc0
        /*0718*/ 	.word	0x00000003
        /*071c*/ 	.word	0x000000b0
        /*0720*/ 	.short	0x010a
        /*0722*/ 	.byte	0xff
	.zero		1


	//   ....[99]....
        /*0724*/ 	.word	0x00008e20
        /*0728*/ 	.word	0x00000000
        /*072c*/ 	.word	0x00000000
        /*0730*/ 	.short	0x010a
        /*0732*/ 	.byte	0xff
	.zero		1


	//   ....[100]....
        /*0734*/ 	.word	0x00008e80
        /*0738*/ 	.word	0x00000000
        /*073c*/ 	.word	0x00000000
        /*0740*/ 	.short	0x010a
        /*0742*/ 	.byte	0xff
	.zero		1


	//   ....[101]....
        /*0744*/ 	.word	0x00008ee0
        /*0748*/ 	.word	0x00000000
        /*074c*/ 	.word	0x00000000
        /*0750*/ 	.short	0x010a
        /*0752*/ 	.byte	0xff
	.zero		1


	//   ....[102]....
        /*0754*/ 	.word	0x00008f40
        /*0758*/ 	.word	0x00000000
        /*075c*/ 	.word	0x00000000
        /*0760*/ 	.short	0x010a
        /*0762*/ 	.byte	0xff
	.zero		1


	//   ....[103]....
        /*0764*/ 	.word	0x00008fa0
        /*0768*/ 	.word	0x00000000
        /*076c*/ 	.word	0x00000000
        /*0770*/ 	.short	0x010a
        /*0772*/ 	.byte	0xff
	.zero		1


	//   ....[104]....
        /*0774*/ 	.word	0x00008ff0
        /*0778*/ 	.word	0x0000000c
        /*077c*/ 	.word	0x00000070
        /*0780*/ 	.short	0x010a
        /*0782*/ 	.byte	0xff
	.zero		1


	//   ....[105]....
        /*0784*/ 	.word	0x00009050
        /*0788*/ 	.word	0x00000000
        /*078c*/ 	.word	0x00000068
        /*0790*/ 	.short	0x010a
        /*0792*/ 	.byte	0xff
	.zero		1


	//   ....[106]....
        /*0794*/ 	.word	0x000090b0
        /*0798*/ 	.word	0x00000000
        /*079c*/ 	.word	0x00000050
        /*07a0*/ 	.short	0x010a
        /*07a2*/ 	.byte	0xff
	.zero		1


	//   ....[107]....
        /*07a4*/ 	.word	0x00009110
        /*07a8*/ 	.word	0x00000000
        /*07ac*/ 	.word	0x00000058
        /*07b0*/ 	.short	0x010a
        /*07b2*/ 	.byte	0xff
	.zero		1


	//   ....[108]....
        /*07b4*/ 	.word	0x00009170
        /*07b8*/ 	.word	0x00000000
        /*07bc*/ 	.word	0x00000050
        /*07c0*/ 	.short	0x010a
        /*07c2*/ 	.byte	0xff
	.zero		1


	//   ....[109]....
        /*07c4*/ 	.word	0x000091c0
        /*07c8*/ 	.word	0x00000003
        /*07cc*/ 	.word	0x00000070
        /*07d0*/ 	.short	0x010a
        /*07d2*/ 	.byte	0xff
	.zero		1


	//   ....[110]....
        /*07d4*/ 	.word	0x00009210
        /*07d8*/ 	.word	0x00000003
        /*07dc*/ 	.word	0x00000040
        /*07e0*/ 	.short	0x010a
        /*07e2*/ 	.byte	0xff
	.zero		1


	//   ....[111]....
        /*07e4*/ 	.word	0x00009260
        /*07e8*/ 	.word	0x0000004e
        /*07ec*/ 	.word	0x00000090
        /*07f0*/ 	.short	0x010a
        /*07f2*/ 	.byte	0xff
	.zero		1


	//   ....[112]....
        /*07f4*/ 	.word	0x000092b0
        /*07f8*/ 	.word	0x0000006f
        /*07fc*/ 	.word	0x00000040
        /*0800*/ 	.short	0x010a
        /*0802*/ 	.byte	0xff
	.zero		1


	//----- nvinfo : EIATTR_NUM_MBARRIERS
	.align		4
.L_47:
        /*0804*/ 	.byte	0x03, 0x38
        /*0806*/ 	.short	0x001e


	//----- nvinfo : EIATTR_EXIT_INSTR_OFFSETS
	.align		4
        /*0808*/ 	.byte	0x04, 0x1c
        /*080a*/ 	.short	(.L_49 - .L_48)


	//   ....[0]....
.L_48:
        /*080c*/ 	.word	0x000028f0


	//   ....[1]....
        /*0810*/ 	.word	0x00002de0


	//   ....[2]....
        /*0814*/ 	.word	0x00002e40


	//   ....[3]....
        /*0818*/ 	.word	0x00003d50


	//   ....[4]....
        /*081c*/ 	.word	0x00004b60


	//   ....[5]....
        /*0820*/ 	.word	0x00004ba0


	//   ....[6]....
        /*0824*/ 	.word	0x00008970


	//----- nvinfo : EIATTR_MAX_THREADS
	.align		4
.L_49:
        /*0828*/ 	.byte	0x04, 0x05
        /*082a*/ 	.short	(.L_51 - .L_50)
.L_50:
        /*082c*/ 	.word	0x00000100
        /*0830*/ 	.word	0x00000001
        /*0834*/ 	.word	0x00000001


	//----- nvinfo : EIATTR_CRS_STACK_SIZE
	.align		4
.L_51:
        /*0838*/ 	.byte	0x04, 0x1e
        /*083a*/ 	.short	(.L_53 - .L_52)
.L_52:
        /*083c*/ 	.word	0x00000000


	//----- nvinfo : EIATTR_CBANK_PARAM_SIZE
	.align		4
.L_53:
        /*0840*/ 	.byte	0x03, 0x19
        /*0842*/ 	.short	0x0800


	//----- nvinfo : EIATTR_PARAM_CBANK
	.align		4
        /*0844*/ 	.byte	0x04, 0x0a
        /*0846*/ 	.short	(.L_55 - .L_54)
	.align		4
.L_54:
        /*0848*/ 	.word	index@(.nv.constant0._ZN7cutlass13device_kernelINS_4gemm6kernel13GemmUniversalIN4cute5tupleIJiiiiEEENS1_10collective13CollectiveMmaINS1_35MainloopSm100TmaUmmaWarpSpecializedILi4ELi2ELi4ENS5_IJNS4_1CILi1EEENSA_ILi2EEESB_EEEEENS5_IJNSA_ILi128EEESF_SF_EEEaNS5_IJlSB_lEEEaSH_NS4_8TiledMMAINS4_8MMA_AtomIJNS4_15SM100_MMA_S8_SSIaaiLi128ELi128ELNS4_4UMMA5MajorE0ELSM_0ELNSL_8SaturateE0EEEEEENS4_6LayoutINS5_IJSB_SB_SB_EEENS5_IJNSA_ILi0EEESS_SS_EEEEENS5_IJNS4_10UnderscoreESV_SV_EEEEENS4_23SM90_TMA_LOAD_MULTICASTENS4_14ComposedLayoutINS4_7SwizzleILi3ELi4ELi3EEENS4_18smem_ptr_flag_bitsILi8EEENSQ_INS5_IJNSA_ILi8EEESF_EEENS5_IJSF_SB_EEEEEEEvNS4_8identityENS4_13SM90_TMA_LOADES18_vS19_EENS_8epilogue10collective18CollectiveEpilogueINS1C_23Sm100TmaWarpSpecializedILi2ELi2ELi64ELb0ELb0EEEJSG_NS5_IJNSQ_ISF_SB_EENSQ_INSA_ILi64EEESB_EEEEEaSH_aSH_NS1C_6fusion15FusionCallbacksIS1G_NS1L_17LinearCombinationIaiaiLNS_15FloatRoundStyleE2EEESG_S1K_JEEENS4_5SM1004TMEM4LOAD26SM100_TMEM_LOAD_32dp32b64xES1A_NSZ_INS10_ILi2ELi4ELi3EEES13_NSQ_INS5_IJS14_S1I_EEENS5_IJS1I_SB_EEEEEEENS4_39AutoVectorizingCopyWithAssumedAlignmentILi128EEENS4_14SM90_TMA_STOREES1Z_S21_S21_EEEvvEEEEvNT_6ParamsE)
        /*084c*/ 	.short	0x0380
        /*084e*/ 	.short	0x0800


	//----- nvinfo : EIATTR_SW_WAR
	.align		4
.L_55:
        /*0850*/ 	.byte	0x04, 0x36
        /*0852*/ 	.short	(.L_57 - .L_56)
.L_56:
        /*0854*/ 	.word	0x00000008
.L_57:


//--------------------- .nv.callgraph             --------------------------
	.section	.nv.callgraph,"",@"SHT_CUDA_CALLGRAPH"
	.align	4
	.sectionentsize	8
	.align		4
        /*0000*/ 	.word	0x00000000
	.align		4
        /*0004*/ 	.word	0xffffffff
	.align		4
        /*0008*/ 	.word	index@(_ZN7cutlass13device_kernelINS_4gemm6kernel13GemmUniversalIN4cute5tupleIJiiiiEEENS1_10collective13CollectiveMmaINS1_35MainloopSm100TmaUmmaWarpSpecializedILi4ELi2ELi4ENS5_IJNS4_1CILi1EEENSA_ILi2EEESB_EEEEENS5_IJNSA_ILi128EEESF_SF_EEEaNS5_IJlSB_lEEEaSH_NS4_8TiledMMAINS4_8MMA_AtomIJNS4_15SM100_MMA_S8_SSIaaiLi128ELi128ELNS4_4UMMA5MajorE0ELSM_0ELNSL_8SaturateE0EEEEEENS4_6LayoutINS5_IJSB_SB_SB_EEENS5_IJNSA_ILi0EEESS_SS_EEEEENS5_IJNS4_10UnderscoreESV_SV_EEEEENS4_23SM90_TMA_LOAD_MULTICASTENS4_14ComposedLayoutINS4_7SwizzleILi3ELi4ELi3EEENS4_18smem_ptr_flag_bitsILi8EEENSQ_INS5_IJNSA_ILi8EEESF_EEENS5_IJSF_SB_EEEEEEEvNS4_8identityENS4_13SM90_TMA_LOADES18_vS19_EENS_8epilogue10collective18CollectiveEpilogueINS1C_23Sm100TmaWarpSpecializedILi2ELi2ELi64ELb0ELb0EEEJSG_NS5_IJNSQ_ISF_SB_EENSQ_INSA_ILi64EEESB_EEEEEaSH_aSH_NS1C_6fusion15FusionCallbacksIS1G_NS1L_17LinearCombinationIaiaiLNS_15FloatRoundStyleE2EEESG_S1K_JEEENS4_5SM1004TMEM4LOAD26SM100_TMEM_LOAD_32dp32b64xES1A_NSZ_INS10_ILi2ELi4ELi3EEES13_NSQ_INS5_IJS14_S1I_EEENS5_IJS1I_SB_EEEEEEENS4_39AutoVectorizingCopyWithAssumedAlignmentILi128EEENS4_14SM90_TMA_STOREES1Z_S21_S21_EEEvvEEEEvNT_6ParamsE)
	.align		4
        /*000c*/ 	.word	index@(__assertfail)
	.align		4
        /*0010*/ 	.word	0x00000000
	.align		4
        /*0014*/ 	.word	0xfffffffe
	.align		4
        /*0018*/ 	.word	0x00000000
	.align		4
        /*001c*/ 	.word	0xfffffffd
	.align		4
        /*0020*/ 	.word	0x00000000
	.align		4
        /*0024*/ 	.word	0xfffffffc


//--------------------- .nv.constant4             --------------------------
	.section	.nv.constant4,"a",@progbits
	.align	8
	.align		8
.nv.constant4:
        /*0000*/ 	.dword	__assertfail
	.align		8
        /*0008*/ 	.dword	__unnamed_1
	.align		8
        /*0010*/ 	.dword	__unnamed_2
	.align		8
        /*0018*/ 	.dword	_ZN39_INTERNAL_be4f79e1_4_k_cu_0f5cb69c_96814cuda3std3__45__cpo5beginE
	.align		8
        /*0020*/ 	.dword	_ZN39_INTERNAL_be4f79e1_4_k_cu_0f5cb69c_96814cuda3std3__45__cpo3endE
	.align		8
        /*0028*/ 	.dword	_ZN39_INTERNAL_be4f79e1_4_k_cu_0f5cb69c_96814cuda3std3__45__cpo6cbeginE
	.align		8
        /*0030*/ 	.dword	_ZN39_INTERNAL_be4f79e1_4_k_cu_0f5cb69c_96814cuda3std3__45__cpo4cendE
	.align		8
        /*0038*/ 	.dword	_ZN39_INTERNAL_be4f79e1_4_k_cu_0f5cb69c_96814cuda3std3__441_GLOBAL__N__be4f79e1_4_k_cu_0f5cb69c_96816ignoreE
	.align		8
        /*0040*/ 	.dword	_ZN39_INTERNAL_be4f79e1_4_k_cu_0f5cb69c_96814cuda3std3__419piecewise_constructE
	.align		8
        /*0048*/ 	.dword	_ZN39_INTERNAL_be4f79e1_4_k_cu_0f5cb69c_96814cuda3std3__48in_placeE
	.align		8
        /*0050*/ 	.dword	_ZN39_INTERNAL_be4f79e1_4_k_cu_0f5cb69c_96814cuda3std6ranges3__45__cpo4swapE
	.align		8
        /*0058*/ 	.dword	_ZN39_INTERNAL_be4f79e1_4_k_cu_0f5cb69c_96814cuda3std6ranges3__45__cpo9iter_moveE
	.align		8
        /*0060*/ 	.dword	_ZN39_INTERNAL_be4f79e1_4_k_cu_0f5cb69c_96814cute7productE
	.align		8
        /*0068*/ 	.dword	_ZN39_INTERNAL_be4f79e1_4_k_cu_0f5cb69c_96814cute1_E
	.align		8
        /*0070*/ 	.dword	$str$25
	.align		8
        /*0078*/ 	.dword	$str$26
	.align		8
        /*0080*/ 	.dword	$str$27
	.align		8
        /*0088*/ 	.dword	$str$28


//--------------------- .text._ZN7cutlass13device_kernelINS_4gemm6kernel13GemmUniversalIN4cute5tupleIJiiiiEEENS1_10collective13CollectiveMmaINS1_35MainloopSm100TmaUmmaWarpSpecializedILi4ELi2ELi4ENS5_IJNS4_1CILi1EEENSA_ILi2EEESB_EEEEENS5_IJNSA_ILi128EEESF_SF_EEEaNS5_IJlSB_lEEEaSH_NS4_8TiledMMAINS4_8MMA_AtomIJNS4_15SM100_MMA_S8_SSIaaiLi128ELi128ELNS4_4UMMA5MajorE0ELSM_0ELNSL_8SaturateE0EEEEEENS4_6LayoutINS5_IJSB_SB_SB_EEENS5_IJNSA_ILi0EEESS_SS_EEEEENS5_IJNS4_10UnderscoreESV_SV_EEEEENS4_23SM90_TMA_LOAD_MULTICASTENS4_14ComposedLayoutINS4_7SwizzleILi3ELi4ELi3EEENS4_18smem_ptr_flag_bitsILi8EEENSQ_INS5_IJNSA_ILi8EEESF_EEENS5_IJSF_SB_EEEEEEEvNS4_8identityENS4_13SM90_TMA_LOADES18_vS19_EENS_8epilogue10collective18CollectiveEpilogueINS1C_23Sm100TmaWarpSpecializedILi2ELi2ELi64ELb0ELb0EEEJSG_NS5_IJNSQ_ISF_SB_EENSQ_INSA_ILi64EEESB_EEEEEaSH_aSH_NS1C_6fusion15FusionCallbacksIS1G_NS1L_17LinearCombinationIaiaiLNS_15FloatRoundStyleE2EEESG_S1K_JEEENS4_5SM1004TMEM4LOAD26SM100_TMEM_LOAD_32dp32b64xES1A_NSZ_INS10_ILi2ELi4ELi3EEES13_NSQ_INS5_IJS14_S1I_EEENS5_IJS1I_SB_EEEEEEENS4_39AutoVectorizingCopyWithAssumedAlignmentILi128EEENS4_14SM90_TMA_STOREES1Z_S21_S21_EEEvvEEEEvNT_6ParamsE --------------------------
	.section	.text._ZN7cutlass13device_kernelINS_4gemm6kernel13GemmUniversalIN4cute5tupleIJiiiiEEENS1_10collective13CollectiveMmaINS1_35MainloopSm100TmaUmmaWarpSpecializedILi4ELi2ELi4ENS5_IJNS4_1CILi1EEENSA_ILi2EEESB_EEEEENS5_IJNSA_ILi128EEESF_SF_EEEaNS5_IJlSB_lEEEaSH_NS4_8TiledMMAINS4_8MMA_AtomIJNS4_15SM100_MMA_S8_SSIaaiLi128ELi128ELNS4_4UMMA5MajorE0ELSM_0ELNSL_8SaturateE0EEEEEENS4_6LayoutINS5_IJSB_SB_SB_EEENS5_IJNSA_ILi0EEESS_SS_EEEEENS5_IJNS4_10UnderscoreESV_SV_EEEEENS4_23SM90_TMA_LOAD_MULTICASTENS4_14ComposedLayoutINS4_7SwizzleILi3ELi4ELi3EEENS4_18smem_ptr_flag_bitsILi8EEENSQ_INS5_IJNSA_ILi8EEESF_EEENS5_IJSF_SB_EEEEEEEvNS4_8identityENS4_13SM90_TMA_LOADES18_vS19_EENS_8epilogue10collective18CollectiveEpilogueINS1C_23Sm100TmaWarpSpecializedILi2ELi2ELi64ELb0ELb0EEEJSG_NS5_IJNSQ_ISF_SB_EENSQ_INSA_ILi64EEESB_EEEEEaSH_aSH_NS1C_6fusion15FusionCallbacksIS1G_NS1L_17LinearCombinationIaiaiLNS_15FloatRoundStyleE2EEESG_S1K_JEEENS4_5SM1004TMEM4LOAD26SM100_TMEM_LOAD_32dp32b64xES1A_NSZ_INS10_ILi2ELi4ELi3EEES13_NSQ_INS5_IJS14_S1I_EEENS5_IJS1I_SB_EEEEEEENS4_39AutoVectorizingCopyWithAssumedAlignmentILi128EEENS4_14SM90_TMA_STOREES1Z_S21_S21_EEEvvEEEEvNT_6ParamsE,"ax",@progbits
	.align	128
.text._ZN7cutlass13device_kernelINS_4gemm6kernel13GemmUniversalIN4cute5tupleIJiiiiEEENS1_10collective13CollectiveMmaINS1_35MainloopSm100TmaUmmaWarpSpecializedILi4ELi2ELi4ENS5_IJNS4_1CILi1EEENSA_ILi2EEESB_EEEEENS5_IJNSA_ILi128EEESF_SF_EEEaNS5_IJlSB_lEEEaSH_NS4_8TiledMMAINS4_8MMA_AtomIJNS4_15SM100_MMA_S8_SSIaaiLi128ELi128ELNS4_4UMMA5MajorE0ELSM_0ELNSL_8SaturateE0EEEEEENS4_6LayoutINS5_IJSB_SB_SB_EEENS5_IJNSA_ILi0EEESS_SS_EEEEENS5_IJNS4_10UnderscoreESV_SV_EEEEENS4_23SM90_TMA_LOAD_MULTICASTENS4_14ComposedLayoutINS4_7SwizzleILi3ELi4ELi3EEENS4_18smem_ptr_flag_bitsILi8EEENSQ_INS5_IJNSA_ILi8EEESF_EEENS5_IJSF_SB_EEEEEEEvNS4_8identityENS4_13SM90_TMA_LOADES18_vS19_EENS_8epilogue10collective18CollectiveEpilogueINS1C_23Sm100TmaWarpSpecializedILi2ELi2ELi64ELb0ELb0EEEJSG_NS5_IJNSQ_ISF_SB_EENSQ_INSA_ILi64EEESB_EEEEEaSH_aSH_NS1C_6fusion15FusionCallbacksIS1G_NS1L_17LinearCombinationIaiaiLNS_15FloatRoundStyleE2EEESG_S1K_JEEENS4_5SM1004TMEM4LOAD26SM100_TMEM_LOAD_32dp32b64xES1A_NSZ_INS10_ILi2ELi4ELi3EEES13_NSQ_INS5_IJS14_S1I_EEENS5_IJS1I_SB_EEEEEEENS4_39AutoVectorizingCopyWithAssumedAlignmentILi128EEENS4_14SM90_TMA_STOREES1Z_S21_S21_EEEvvEEEEvNT_6ParamsE:
        .type           _ZN7cutlass13device_kernelINS_4gemm6kernel13GemmUniversalIN4cute5tupleIJiiiiEEENS1_10collective13CollectiveMmaINS1_35MainloopSm100TmaUmmaWarpSpecializedILi4ELi2ELi4ENS5_IJNS4_1CILi1EEENSA_ILi2EEESB_EEEEENS5_IJNSA_ILi128EEESF_SF_EEEaNS5_IJlSB_lEEEaSH_NS4_8TiledMMAINS4_8MMA_AtomIJNS4_15SM100_MMA_S8_SSIaaiLi128ELi128ELNS4_4UMMA5MajorE0ELSM_0ELNSL_8SaturateE0EEEEEENS4_6LayoutINS5_IJSB_SB_SB_EEENS5_IJNSA_ILi0EEESS_SS_EEEEENS5_IJNS4_10UnderscoreESV_SV_EEEEENS4_23SM90_TMA_LOAD_MULTICASTENS4_14ComposedLayoutINS4_7SwizzleILi3ELi4ELi3EEENS4_18smem_ptr_flag_bitsILi8EEENSQ_INS5_IJNSA_ILi8EEESF_EEENS5_IJSF_SB_EEEEEEEvNS4_8identityENS4_13SM90_TMA_LOADES18_vS19_EENS_8epilogue10collective18CollectiveEpilogueINS1C_23Sm100TmaWarpSpecializedILi2ELi2ELi64ELb0ELb0EEEJSG_NS5_IJNSQ_ISF_SB_EENSQ_INSA_ILi64EEESB_EEEEEaSH_aSH_NS1C_6fusion15FusionCallbacksIS1G_NS1L_17LinearCombinationIaiaiLNS_15FloatRoundStyleE2EEESG_S1K_JEEENS4_5SM1004TMEM4LOAD26SM100_TMEM_LOAD_32dp32b64xES1A_NSZ_INS10_ILi2ELi4ELi3EEES13_NSQ_INS5_IJS14_S1I_EEENS5_IJS1I_SB_EEEEEEENS4_39AutoVectorizingCopyWithAssumedAlignmentILi128EEENS4_14SM90_TMA_STOREES1Z_S21_S21_EEEvvEEEEvNT_6ParamsE,@function
        .size           _ZN7cutlass13device_kernelINS_4gemm6kernel13GemmUniversalIN4cute5tupleIJiiiiEEENS1_10collective13CollectiveMmaINS1_35MainloopSm100TmaUmmaWarpSpecializedILi4ELi2ELi4ENS5_IJNS4_1CILi1EEENSA_ILi2EEESB_EEEEENS5_IJNSA_ILi128EEESF_SF_EEEaNS5_IJlSB_lEEEaSH_NS4_8TiledMMAINS4_8MMA_AtomIJNS4_15SM100_MMA_S8_SSIaaiLi128ELi128ELNS4_4UMMA5MajorE0ELSM_0ELNSL_8SaturateE0EEEEEENS4_6LayoutINS5_IJSB_SB_SB_EEENS5_IJNSA_ILi0EEESS_SS_EEEEENS5_IJNS4_10UnderscoreESV_SV_EEEEENS4_23SM90_TMA_LOAD_MULTICASTENS4_14ComposedLayoutINS4_7SwizzleILi3ELi4ELi3EEENS4_18smem_ptr_flag_bitsILi8EEENSQ_INS5_IJNSA_ILi8EEESF_EEENS5_IJSF_SB_EEEEEEEvNS4_8identityENS4_13SM90_TMA_LOADES18_vS19_EENS_8epilogue10collective18CollectiveEpilogueINS1C_23Sm100TmaWarpSpecializedILi2ELi2ELi64ELb0ELb0EEEJSG_NS5_IJNSQ_ISF_SB_EENSQ_INSA_ILi64EEESB_EEEEEaSH_aSH_NS1C_6fusion15FusionCallbacksIS1G_NS1L_17LinearCombinationIaiaiLNS_15FloatRoundStyleE2EEESG_S1K_JEEENS4_5SM1004TMEM4LOAD26SM100_TMEM_LOAD_32dp32b64xES1A_NSZ_INS10_ILi2ELi4ELi3EEES13_NSQ_INS5_IJS14_S1I_EEENS5_IJS1I_SB_EEEEEEENS4_39AutoVectorizingCopyWithAssumedAlignmentILi128EEENS4_14SM90_TMA_STOREES1Z_S21_S21_EEEvvEEEEvNT_6ParamsE,(.L_x_149 - _ZN7cutlass13device_kernelINS_4gemm6kernel13GemmUniversalIN4cute5tupleIJiiiiEEENS1_10collective13CollectiveMmaINS1_35MainloopSm100TmaUmmaWarpSpecializedILi4ELi2ELi4ENS5_IJNS4_1CILi1EEENSA_ILi2EEESB_EEEEENS5_IJNSA_ILi128EEESF_SF_EEEaNS5_IJlSB_lEEEaSH_NS4_8TiledMMAINS4_8MMA_AtomIJNS4_15SM100_MMA_S8_SSIaaiLi128ELi128ELNS4_4UMMA5MajorE0ELSM_0ELNSL_8SaturateE0EEEEEENS4_6LayoutINS5_IJSB_SB_SB_EEENS5_IJNSA_ILi0EEESS_SS_EEEEENS5_IJNS4_10UnderscoreESV_SV_EEEEENS4_23SM90_TMA_LOAD_MULTICASTENS4_14ComposedLayoutINS4_7SwizzleILi3ELi4ELi3EEENS4_18smem_ptr_flag_bitsILi8EEENSQ_INS5_IJNSA_ILi8EEESF_EEENS5_IJSF_SB_EEEEEEEvNS4_8identityENS4_13SM90_TMA_LOADES18_vS19_EENS_8epilogue10collective18CollectiveEpilogueINS1C_23Sm100TmaWarpSpecializedILi2ELi2ELi64ELb0ELb0EEEJSG_NS5_IJNSQ_ISF_SB_EENSQ_INSA_ILi64EEESB_EEEEEaSH_aSH_NS1C_6fusion15FusionCallbacksIS1G_NS1L_17LinearCombinationIaiaiLNS_15FloatRoundStyleE2EEESG_S1K_JEEENS4_5SM1004TMEM4LOAD26SM100_TMEM_LOAD_32dp32b64xES1A_NSZ_INS10_ILi2ELi4ELi3EEES13_NSQ_INS5_IJS14_S1I_EEENS5_IJS1I_SB_EEEEEEENS4_39AutoVectorizingCopyWithAssumedAlignmentILi128EEENS4_14SM90_TMA_STOREES1Z_S21_S21_EEEvvEEEEvNT_6ParamsE)
        .other          _ZN7cutlass13device_kernelINS_4gemm6kernel13GemmUniversalIN4cute5tupleIJiiiiEEENS1_10collective13CollectiveMmaINS1_35MainloopSm100TmaUmmaWarpSpecializedILi4ELi2ELi4ENS5_IJNS4_1CILi1EEENSA_ILi2EEESB_EEEEENS5_IJNSA_ILi128EEESF_SF_EEEaNS5_IJlSB_lEEEaSH_NS4_8TiledMMAINS4_8MMA_AtomIJNS4_15SM100_MMA_S8_SSIaaiLi128ELi128ELNS4_4UMMA5MajorE0ELSM_0ELNSL_8SaturateE0EEEEEENS4_6LayoutINS5_IJSB_SB_SB_EEENS5_IJNSA_ILi0EEESS_SS_EEEEENS5_IJNS4_10UnderscoreESV_SV_EEEEENS4_23SM90_TMA_LOAD_MULTICASTENS4_14ComposedLayoutINS4_7SwizzleILi3ELi4ELi3EEENS4_18smem_ptr_flag_bitsILi8EEENSQ_INS5_IJNSA_ILi8EEESF_EEENS5_IJSF_SB_EEEEEEEvNS4_8identityENS4_13SM90_TMA_LOADES18_vS19_EENS_8epilogue10collective18CollectiveEpilogueINS1C_23Sm100TmaWarpSpecializedILi2ELi2ELi64ELb0ELb0EEEJSG_NS5_IJNSQ_ISF_SB_EENSQ_INSA_ILi64EEESB_EEEEEaSH_aSH_NS1C_6fusion15FusionCallbacksIS1G_NS1L_17LinearCombinationIaiaiLNS_15FloatRoundStyleE2EEESG_S1K_JEEENS4_5SM1004TMEM4LOAD26SM100_TMEM_LOAD_32dp32b64xES1A_NSZ_INS10_ILi2ELi4ELi3EEES13_NSQ_INS5_IJS14_S1I_EEENS5_IJS1I_SB_EEEEEEENS4_39AutoVectorizingCopyWithAssumedAlignmentILi128EEENS4_14SM90_TMA_STOREES1Z_S21_S21_EEEvvEEEEvNT_6ParamsE,@"STO_CUDA_ENTRY STV_DEFAULT"
_ZN7cutlass13device_kernelINS_4gemm6kernel13GemmUniversalIN4cute5tupleIJiiiiEEENS1_10collective13CollectiveMmaINS1_35MainloopSm100TmaUmmaWarpSpecializedILi4ELi2ELi4ENS5_IJNS4_1CILi1EEENSA_ILi2EEESB_EEEEENS5_IJNSA_ILi128EEESF_SF_EEEaNS5_IJlSB_lEEEaSH_NS4_8TiledMMAINS4_8MMA_AtomIJNS4_15SM100_MMA_S8_SSIaaiLi128ELi128ELNS4_4UMMA5MajorE0ELSM_0ELNSL_8SaturateE0EEEEEENS4_6LayoutINS5_IJSB_SB_SB_EEENS5_IJNSA_ILi0EEESS_SS_EEEEENS5_IJNS4_10UnderscoreESV_SV_EEEEENS4_23SM90_TMA_LOAD_MULTICASTENS4_14ComposedLayoutINS4_7SwizzleILi3ELi4ELi3EEENS4_18smem_ptr_flag_bitsILi8EEENSQ_INS5_IJNSA_ILi8EEESF_EEENS5_IJSF_SB_EEEEEEEvNS4_8identityENS4_13SM90_TMA_LOADES18_vS19_EENS_8epilogue10collective18CollectiveEpilogueINS1C_23Sm100TmaWarpSpecializedILi2ELi2ELi64ELb0ELb0EEEJSG_NS5_IJNSQ_ISF_SB_EENSQ_INSA_ILi64EEESB_EEEEEaSH_aSH_NS1C_6fusion15FusionCallbacksIS1G_NS1L_17LinearCombinationIaiaiLNS_15FloatRoundStyleE2EEESG_S1K_JEEENS4_5SM1004TMEM4LOAD26SM100_TMEM_LOAD_32dp32b64xES1A_NSZ_INS10_ILi2ELi4ELi3EEES13_NSQ_INS5_IJS14_S1I_EEENS5_IJS1I_SB_EEEEEEENS4_39AutoVectorizingCopyWithAssumedAlignmentILi128EEENS4_14SM90_TMA_STOREES1Z_S21_S21_EEEvvEEEEvNT_6ParamsE:
[----:B------:R-:W1:Y:S01]  /*0000*/  LDC R1, c[0x0][0x37c] ;  /* 0x0000df00ff017b82 */ /* 0x000e620000000800 */
[----:B------:R-:W2:Y:S01]  /*0010*/  S2R R158, SR_TID.X ;  /* 0x00000000009e7919 */ /* 0x000ea20000002100 */
[----:B------:R-:W3:Y:S01]  /*0020*/  LDCU.64 UR8, c[0x0][0x890] ;  /* 0x00011200ff0877ac */ /* 0x000ee20008000a00 */
[----:B------:R-:W-:Y:S02]  /*0030*/  PRMT R145, RZ, 0x7610, R145 ;  /* 0x00007610ff917816 */ /* 0x000fe40000000091 */
[----:B------:R-:W-:Y:S01]  /*0040*/  ELECT P3, URZ, PT ;  /* 0x0000000000ff782f */ /* 0x000fe20003860000 */
[----:B---3--:R-:W-:-:S04]  /*0050*/  UISETP.NE.U32.AND UP0, UPT, UR8, URZ, UPT ;  /* 0x000000ff0800728c */ /* 0x008fc8000bf05070 */
[----:B------:R-:W-:Y:S01]  /*0060*/  UISETP.NE.AND.EX UP0, UPT, UR9, URZ, UPT, UP0 ;  /* 0x000000ff0900728c */ /* 0x000fe2000bf05300 */
[----:B--2---:R-:W-:-:S05]  /*0070*/  SHF.R.U32.HI R146, RZ, 0x5, R158 ;  /* 0x00000005ff927819 */ /* 0x004fca000001169e */
[----:B------:R-:W2:Y:S02]  /*0080*/  SHFL.IDX PT, R0, R146, RZ, 0x1f ;  /* 0x00001fff92007589 */ /* 0x000ea400000e0000 */
[----:B--2---:R-:W-:Y:S01]  /*0090*/  R2UR UR17, R0 ;  /* 0x00000000001172ca */ /* 0x004fe200000e0000 */
[----:B-1----:R-:W-:-:S14]  /*00a0*/  BRA.U UP0, `(.L_x_0) ;  /* 0x0000000100307547 */ /* 0x002fdc000b800000 */
[----:B------:R-:W1:Y:S02]  /*00b0*/  LDCU.64 UR4, c[0x0][0x888] ;  /* 0x00011100ff0477ac */ /* 0x000e640008000a00 */
[----:B-1----:R-:W-:-:S04]  /*00c0*/  UISETP.NE.U32.AND UP0, UPT, UR4, URZ, UPT ;  /* 0x000000ff0400728c */ /* 0x002fc8000bf05070 */
[----:B------:R-:W-:-:S09]  /*00d0*/  UISETP.NE.AND.EX UP0, UPT, UR5, URZ, UPT, UP0 ;  /* 0x000000ff0500728c */ /* 0x000fd2000bf05300 */
[----:B------:R-:W-:Y:S05]  /*00e0*/  BRA.U !UP0, `(.L_x_1) ;  /* 0x0000000108147547 */ /* 0x000fea000b800000 */
[----:B------:R-:W1:Y:S01]  /*00f0*/  LDC.64 R72, c[0x0][0x888] ;  /* 0x00022200ff487b82 */ /* 0x000e620000000a00 */
[----:B------:R-:W1:Y:S02]  /*0100*/  LDCU.64 UR4, c[0x0][0x358] ;  /* 0x00006b00ff0477ac */ /* 0x000e640008000a00 */
[----:B-1----:R1:W5:Y:S01]  /*0110*/  LDG.E R72, desc[UR4][R72.64] ;  /* 0x0000000448487981 */ /* 0x002362000c1e1900 */
[----:B------:R-:W-:Y:S01]  /*0120*/  HFMA2 R145, -RZ, RZ, 0, 5.9604644775390625e-08 ;  /* 0x00000001ff917431 */ /* 0x000fe200000001ff */
[----:B------:R-:W-:Y:S05]  /*0130*/  BRA `(.L_x_0) ;  /* 0x00000000000c7947 */ /* 0x000fea0003800000 */
.L_x_1:
[----:B------:R-:W1:Y:S01]  /*0140*/  LDCU UR4, c[0x0][0x880] ;  /* 0x00011000ff0477ac */ /* 0x000e620008000800 */
[----:B------:R-:W-:Y:S01]  /*0150*/  HFMA2 R145, -RZ, RZ, 0, 5.9604644775390625e-08 ;  /* 0x00000001ff917431 */ /* 0x000fe200000001ff */
[----:B-1----:R-:W-:-:S07]  /*0160*/  MOV R72, UR4 ;  /* 0x0000000400487c02 */ /* 0x002fce0008000f00 */
.L_x_0:
[----:B------:R-:W2:Y:S02]  /*0170*/  LDCU.64 UR4, c[0x0][0x8b0] ;  /* 0x00011600ff0477ac */ /* 0x000ea40008000a00 */
[----:B--2---:R-:W-:-:S04]  /*0180*/  UISETP.NE.U32.AND UP0, UPT, UR4, URZ, UPT ;  /* 0x000000ff0400728c */ /* 0x004fc8000bf05070 */
[----:B------:R-:W-:-:S09]  /*0190*/  UISETP.NE.AND.EX UP0, UPT, UR5, URZ, UPT, UP0 ;  /* 0x000000ff0500728c */ /* 0x000fd2000bf05300 */
[----:B------:R-:W-:Y:S05]  /*01a0*/  BRA.U UP0, `(.L_x_2) ;  /* 0x0000000100287547 */ /* 0x000fea000b800000 */
[----:B------:R-:W2:Y:S02]  /*01b0*/  LDCU.64 UR4, c[0x0][0x8a8] ;  /* 0x00011500ff0477ac */ /* 0x000ea40008000a00 */
[----:B--2---:R-:W-:-:S04]  /*01c0*/  UISETP.NE.U32.AND UP0, UPT, UR4, URZ, UPT ;  /* 0x000000ff0400728c */ /* 0x004fc8000bf05070 */
[----:B------:R-:W-:-:S09]  /*01d0*/  UISETP.NE.AND.EX UP0, UPT, UR5, URZ, UPT, UP0 ;  /* 0x000000ff0500728c */ /* 0x000fd2000bf05300 */
[----:B------:R-:W-:Y:S05]  /*01e0*/  BRA.U !UP0, `(.L_x_3) ;  /* 0x0000000108107547 */ /* 0x000fea000b800000 */
[----:B------:R-:W2:Y:S01]  /*01f0*/  LDC.64 R70, c[0x0][0x8a8] ;  /* 0x00022a00ff467b82 */ /* 0x000ea20000000a00 */
[----:B------:R-:W2:Y:S02]  /*0200*/  LDCU.64 UR4, c[0x0][0x358] ;  /* 0x00006b00ff0477ac */ /* 0x000ea40008000a00 */
[----:B--2---:R2:W5:Y:S01]  /*0210*/  LDG.E R70, desc[UR4][R70.64] ;  /* 0x0000000446467981 */ /* 0x004562000c1e1900 */
[----:B------:R-:W-:Y:S05]  /*0220*/  BRA `(.L_x_2) ;  /* 0x0000000000087947 */ /* 0x000fea0003800000 */
.L_x_3:
[----:B------:R-:W2:Y:S02]  /*0230*/  LDCU UR4, c[0x0][0x8a0] ;  /* 0x00011400ff0477ac */ /* 0x000ea40008000800 */
[----:B--2---:R-:W-:Y:S02]  /*0240*/  MOV R70, UR4 ;  /* 0x0000000400467c02 */ /* 0x004fe40008000f00 */
.L_x_2:
[----:B------:R-:W-:Y:S01]  /*0250*/  IMAD.U32 R0, RZ, RZ, UR17 ;  /* 0x00000011ff007e24 */ /* 0x000fe2000f8e00ff */
[----:B------:R-:W-:Y:S04]  /*0260*/  BSSY.RECONVERGENT B0, `(.L_x_4) ;  /* 0x000000c000007945 */ /* 0x000fe80003800200 */
[C---:B------:R-:W-:Y:S02]  /*0270*/  ISETP.NE.OR P1, PT, R0.reuse, 0x1, !P3 ;  /* 0x000000010000780c */ /* 0x040fe40005f25670 */
[----:B------:R-:W-:-:S11]  /*0280*/  ISETP.NE.OR P0, PT, R0, 0x3, !P3 ;  /* 0x000000030000780c */ /* 0x000fd60005f05670 */
[----:B------:R-:W-:Y:S05]  /*0290*/  @P1 BRA `(.L_x_5) ;  /* 0x0000000000201947 */ /* 0x000fea0003800000 */
[----:B------:R-:W3:Y:S02]  /*02a0*/  LDCU.64 UR4, c[0x0][0x348] ;  /* 0x00006900ff0477ac */ /* 0x000ee40008000a00 */
[----:B---3--:R-:W-:Y:S02]  /*02b0*/  UIADD3 UR6, UP1, UPT, UR4, 0x80, URZ ;  /* 0x0000008004067890 */ /* 0x008fe4000ff3e0ff */
[----:B------:R-:W-:Y:S02]  /*02c0*/  UIADD3 UR4, UP0, UPT, UR4, 0x180, URZ ;  /* 0x0000018004047890 */ /* 0x000fe4000ff1e0ff */
[----:B------:R-:W-:Y:S02]  /*02d0*/  UIADD3.X UR7, UPT, UPT, URZ, UR5, URZ, UP1, !UPT ;  /* 0x00000005ff077290 */ /* 0x000fe40008ffe4ff */
[----:B------:R-:W-:-:S07]  /*02e0*/  UIADD3.X UR5, UPT, UPT, URZ, UR5, URZ, UP0, !UPT ;  /* 0x00000005ff057290 */ /* 0x000fce00087fe4ff */
[----:B------:R3:W-:Y:S02]  /*02f0*/  UTMACCTL.PF [UR6] ;  /* 0x00000000060079b9 */ /* 0x0007e40008040000 */
[----:B------:R3:W-:Y:S02]  /*0300*/  UTMACCTL.PF [UR4] ;  /* 0x00000000040079b9 */ /* 0x0007e40008040000 */
[----:B---3--:R-:W-:Y:S01]  /*0310*/  NOP ;  /* 0x0000000000007918 */ /* 0x008fe20000000000 */
.L_x_5:
[----:B------:R-:W-:Y:S05]  /*0320*/  BSYNC.RECONVERGENT B0 ;  /* 0x0000000000007941 */ /* 0x000fea0003800200 */
.L_x_4:
[----:B------:R-:W-:Y:S04]  /*0330*/  BSSY.RECONVERGENT B0, `(.L_x_6) ;  /* 0x000000a000007945 */ /* 0x000fe80003800200 */
        /* <DEDUP_REMOVED lines=9> */
.L_x_7:
[----:B------:R-:W-:Y:S05]  /*03d0*/  BSYNC.RECONVERGENT B0 ;  /* 0x0000000000007941 */ /* 0x000fea0003800200 */
.L_x_6:
[----:B------:R-:W3:Y:S01]  /*03e0*/  LDCU.64 UR4, c[0x0][0x888] ;  /* 0x00011100ff0477ac */ /* 0x000ee20008000a00 */
[----:B------:R-:W-:Y:S02]  /*03f0*/  UISETP.EQ.U32.AND UP1, UPT, UR8, URZ, UPT ;  /* 0x000000ff0800728c */ /* 0x000fe4000bf22070 */
[----:B------:R-:W-:Y:S02]  /*0400*/  UPLOP3.LUT UP3, UPT, UPT, UPT, UPT, 0x80, 0x8 ;  /* 0x000000000008789c */ /* 0x000fe40003f6f070 */
[----:B---3--:R-:W-:-:S04]  /*0410*/  UISETP.NE.U32.AND UP0, UPT, UR4, URZ, UPT ;  /* 0x000000ff0400728c */ /* 0x008fc8000bf05070 */
[----:B------:R-:W-:-:S04]  /*0420*/  UISETP.NE.AND.EX UP0, UPT, UR5, URZ, UPT, UP0 ;  /* 0x000000ff0500728c */ /* 0x000fc8000bf05300 */
[----:B------:R-:W-:-:S04]  /*0430*/  UISETP.EQ.OR.EX UP2, UPT, UR9, URZ, !UP0, UP1 ;  /* 0x000000ff0900728c */ /* 0x000fc8000c742710 */
[----:B------:R-:W-:-:S06]  /*0440*/  UP2UR UR4, UPR, URZ, 0x4 ;  /* 0x00000004ff047883 */ /* 0x000fcc0008000000 */
[----:B------:R-:W-:Y:S01]  /*0450*/  MOV R148, UR4 ;  /* 0x0000000400947c02 */ /* 0x000fe20008000f00 */
[----:B------:R-:W-:Y:S06]  /*0460*/  BRA.U !UP2, `(.L_x_8) ;  /* 0x000000010a207547 */ /* 0x000fec000b800000 */
[----:B-----5:R-:W-:Y:S01]  /*0470*/  R2UR UR5, R72 ;  /* 0x00000000480572ca */ /* 0x020fe200000e0000 */
[----:B------:R-:W-:Y:S02]  /*0480*/  UISETP.NE.U32.AND UP1, UPT, UR8, URZ, UPT ;  /* 0x000000ff0800728c */ /* 0x000fe4000bf25070 */
[----:B------:R-:W-:Y:S02]  /*0490*/  USEL UR4, URZ, 0xffffffff, UP0 ;  /* 0xffffffffff047887 */ /* 0x000fe40008000000 */
[----:B------:R-:W-:-:S08]  /*04a0*/  UISETP.NE.AND.EX UP1, UPT, UR9, URZ, UPT, UP1 ;  /* 0x000000ff0900728c */ /* 0x000fd0000bf25310 */
[----:B------:R-:W-:-:S04]  /*04b0*/  UISETP.NE.AND UP0, UPT, UR5, URZ, UPT ;  /* 0x000000ff0500728c */ /* 0x000fc8000bf05270 */
[----:B------:R-:W-:-:S04]  /*04c0*/  @!UP1 USEL UR4, URZ, 0xffffffff, UP0 ;  /* 0xffffffffff049887 */ /* 0x000fc80008000000 */
[----:B------:R-:W-:-:S04]  /*04d0*/  ULOP3.LUT UR4, UR4, 0x1, URZ, 0xc0, !UPT ;  /* 0x0000000104047892 */ /* 0x000fc8000f8ec0ff */
[----:B------:R-:W-:-:S11]  /*04e0*/  UISETP.NE.U32.AND UP3, UPT, UR4, 0x1, UPT ;  /* 0x000000010400788c */ /* 0x000fd6000bf65070 */
.L_x_8:
[----:B------:R-:W3:Y:S01]  /*04f0*/  SHFL.IDX PT, R2, R146, RZ, 0x1f ;  /* 0x00001fff92027589 */ /* 0x000ee200000e0000 */
[----:B------:R-:W-:-:S04]  /*0500*/  UISETP.NE.AND UP0, UPT, UR17, 0x2, UPT ;  /* 0x000000021100788c */ /* 0x000fc8000bf05270 */
[----:B------:R-:W-:Y:S01]  /*0510*/  USEL UR37, URZ, 0x1, UP0 ;  /* 0x00000001ff257887 */ /* 0x000fe20008000000 */
[----:B---3--:R-:W-:-:S13]  /*0520*/  ISETP.NE.AND P0, PT, R2, RZ, PT ;  /* 0x000000ff0200720c */ /* 0x008fda0003f05270 */
[----:B------:R-:W-:Y:S05]  /*0530*/  @P0 BRA `(.L_x_9) ;  /* 0x0000000000580947 */ /* 0x000fea0003800000 */
[----:B------:R-:W3:Y:S01]  /*0540*/  S2UR UR4, SR_CgaCtaId ;  /* 0x00000000000479c3 */ /* 0x000ee20000008800 */
[----:B------:R-:W-:Y:S01]  /*0550*/  UMOV UR5, 0x400 ;  /* 0x0000040000057882 */ /* 0x000fe20000000000 */
[----:B------:R-:W-:Y:S01]  /*0560*/  UMOV UR8, 0x1 ;  /* 0x0000000100087882 */ /* 0x000fe20000000000 */
[----:B------:R-:W-:Y:S01]  /*0570*/  UMOV UR6, 0x2 ;  /* 0x0000000200067882 */ /* 0x000fe20000000000 */
[----:B------:R-:W-:-:S04]  /*0580*/  UIADD3 UR8, UPT, UPT, -UR8, 0x100000, URZ ;  /* 0x0010000008087890 */ /* 0x000fc8000fffe1ff */
[----:B------:R-:W-:Y:S02]  /*0590*/  USHF.L.U32 UR9, UR8, 0xb, URZ ;  /* 0x0000000b08097899 */ /* 0x000fe400080006ff */
[----:B------:R-:W-:Y:S02]  /*05a0*/  USHF.L.U32 UR8, UR8, 0x1, URZ ;  /* 0x0000000108087899 */ /* 0x000fe400080006ff */
[----:B------:R-:W-:-:S04]  /*05b0*/  UIADD3 UR6, UPT, UPT, -UR6, 0x100000, URZ ;  /* 0x0010000006067890 */ /* 0x000fc8000fffe1ff */
[----:B------:R-:W-:Y:S02]  /*05c0*/  USHF.L.U32 UR7, UR6, 0xb, URZ ;  /* 0x0000000b06077899 */ /* 0x000fe400080006ff */
[----:B------:R-:W-:Y:S01]  /*05d0*/  USHF.L.U32 UR6, UR6, 0x1, URZ ;  /* 0x0000000106067899 */ /* 0x000fe200080006ff */
[----:B------:R-:W-:Y:S01]  /*05e0*/  ELECT P0, URZ, PT ;  /* 0x0000000000ff782f */ /* 0x000fe20003800000 */
[----:B---3--:R-:W-:Y:S01]  /*05f0*/  ULEA UR4, UR4, UR5, 0x18 ;  /* 0x0000000504047291 */ /* 0x008fe2000f8ec0ff */
[----:B------:R-:W3:Y:S11]  /*0600*/  FENCE.VIEW.ASYNC.S ;  /* 0x00000000000073c6 */ /* 0x000ef60000000000 */
[----:B---3--:R3:W4:Y:S01]  /*0610*/  SYNCS.EXCH.64 URZ, [UR4], UR8 ;  /* 0x0000000804ff75b2 */ /* 0x0087220008000100 */
[----:B------:R3:W1:Y:S01]  /*0620*/  SYNCS.EXCH.64 URZ, [UR4+0x20], UR6 ;  /* 0x0000200604ff75b2 */ /* 0x0006620008000100 */
[----:B------:R3:W1:Y:S01]  /*0630*/  SYNCS.EXCH.64 URZ, [UR4+0x8], UR8 ;  /* 0x0000080804ff75b2 */ /* 0x0006620008000100 */
[----:B------:R3:W1:Y:S01]  /*0640*/  SYNCS.EXCH.64 URZ, [UR4+0x28], UR6 ;  /* 0x0000280604ff75b2 */ /* 0x0006620008000100 */
[----:B------:R3:W1:Y:S01]  /*0650*/  SYNCS.EXCH.64 URZ, [UR4+0x10], UR8 ;  /* 0x0000100804ff75b2 */ /* 0x0006620008000100 */
[----:B------:R3:W1:Y:S01]  /*0660*/  SYNCS.EXCH.64 URZ, [UR4+0x30], UR6 ;  /* 0x0000300604ff75b2 */ /* 0x0006620008000100 */
[----:B------:R3:W1:Y:S01]  /*0670*/  SYNCS.EXCH.64 URZ, [UR4+0x18], UR8 ;  /* 0x0000180804ff75b2 */ /* 0x0006620008000100 */
[----:B------:R3:W1:Y:S01]  /*0680*/  SYNCS.EXCH.64 URZ, [UR4+0x38], UR6 ;  /* 0x0000380604ff75b2 */ /* 0x0006620008000100 */
[----:B------:R-:W-:Y:S01]  /*0690*/  NOP ;  /* 0x0000000000007918 */ /* 0x000fe20000000000 */
.L_x_9:
[----:B------:R-:W2:Y:S01]  /*06a0*/  SHFL.IDX PT, R2, R146, RZ, 0x1f ;  /* 0x00001fff92027589 */ /* 0x000ea200000e0000 */
[----:B------:R-:W-:Y:S01]  /*06b0*/  NOP ;  /* 0x0000000000007918 */ /* 0x000fe20000000000 */
[----:B--2---:R-:W-:-:S13]  /*06c0*/  ISETP.NE.AND P0, PT, R2, 0x1, PT ;  /* 0x000000010200780c */ /* 0x004fda0003f05270 */
[----:B------:R-:W-:Y:S05]  /*06d0*/  @P0 BRA `(.L_x_10) ;  /* 0x0000000000480947 */ /* 0x000fea0003800000 */
[----:B---3--:R-:W2:Y:S01]  /*06e0*/  S2UR UR4, SR_CgaCtaId ;  /* 0x00000000000479c3 */ /* 0x008ea20000008800 */
        /* <DEDUP_REMOVED lines=10> */
[----:B--2---:R-:W-:Y:S01]  /*0790*/  ULEA UR4, UR4, UR5, 0x18 ;  /* 0x0000000504047291 */ /* 0x004fe2000f8ec0ff */
[----:B------:R-:W2:Y:S11]  /*07a0*/  FENCE.VIEW.ASYNC.S ;  /* 0x00000000000073c6 */ /* 0x000eb60000000000 */
[----:B--2---:R2:W3:Y:S01]  /*07b0*/  SYNCS.EXCH.64 URZ, [UR4+0x40], UR8 ;  /* 0x0000400804ff75b2 */ /* 0x0044e20008000100 */
[----:B------:R2:W1:Y:S01]  /*07c0*/  SYNCS.EXCH.64 URZ, [UR4+0x50], UR6 ;  /* 0x0000500604ff75b2 */ /* 0x0004620008000100 */
[----:B------:R2:W1:Y:S01]  /*07d0*/  SYNCS.EXCH.64 URZ, [UR4+0x48], UR8 ;  /* 0x0000480804ff75b2 */ /* 0x0004620008000100 */
[----:B------:R2:W1:Y:S01]  /*07e0*/  SYNCS.EXCH.64 URZ, [UR4+0x58], UR6 ;  /* 0x0000580604ff75b2 */ /* 0x0004620008000100 */
[----:B------:R-:W-:Y:S01]  /*07f0*/  NOP ;  /* 0x0000000000007918 */ /* 0x000fe20000000000 */
.L_x_10:
[----:B------:R-:W4:Y:S01]  /*0800*/  SHFL.IDX PT, R2, R146, RZ, 0x1f ;  /* 0x00001fff92027589 */ /* 0x000f2200000e0000 */
[----:B------:R-:W-:Y:S01]  /*0810*/  NOP ;  /* 0x0000000000007918 */ /* 0x000fe20000000000 */
[----:B----4-:R-:W-:-:S13]  /*0820*/  ISETP.NE.AND P0, PT, R2, 0x3, PT ;  /* 0x000000030200780c */ /* 0x010fda0003f05270 */
[----:B------:R-:W-:Y:S05]  /*0830*/  @P0 BRA `(.L_x_11) ;  /* 0x0000000000300947 */ /* 0x000fea0003800000 */
[----:B--23--:R-:W2:Y:S01]  /*0840*/  S2UR UR6, SR_CgaCtaId ;  /* 0x00000000000679c3 */ /* 0x00cea20000008800 */
[----:B------:R-:W-:Y:S01]  /*0850*/  UMOV UR4, 0x400 ;  /* 0x0000040000047882 */ /* 0x000fe20000000000 */
[----:B------:R-:W-:Y:S01]  /*0860*/  UMOV UR5, 0x20 ;  /* 0x0000002000057882 */ /* 0x000fe20000000000 */
[----:B------:R-:W-:Y:S01]  /*0870*/  ELECT P0, URZ, PT ;  /* 0x0000000000ff782f */ /* 0x000fe20003800000 */
[----:B--2---:R-:W-:Y:S02]  /*0880*/  ULEA UR6, UR6, UR4, 0x18 ;  /* 0x0000000406067291 */ /* 0x004fe4000f8ec0ff */
[----:B------:R-:W-:-:S04]  /*0890*/  UIADD3 UR4, UPT, UPT, -UR5, 0x100000, URZ ;  /* 0x0010000005047890 */ /* 0x000fc8000fffe1ff */
[----:B------:R-:W-:Y:S02]  /*08a0*/  USHF.L.U32 UR5, UR4, 0xb, URZ ;  /* 0x0000000b04057899 */ /* 0x000fe400080006ff */
[----:B------:R-:W-:Y:S01]  /*08b0*/  USHF.L.U32 UR4, UR4, 0x1, URZ ;  /* 0x0000000104047899 */ /* 0x000fe200080006ff */
[----:B------:R-:W2:Y:S11]  /*08c0*/  FENCE.VIEW.ASYNC.S ;  /* 0x00000000000073c6 */ /* 0x000eb60000000000 */
[----:B--2---:R4:W2:Y:S01]  /*08d0*/  SYNCS.EXCH.64 URZ, [UR6+0x60], UR4 ;  /* 0x0000600406ff75b2 */ /* 0x0048a20008000100 */
[----:B------:R4:W3:Y:S02]  /*08e0*/  SYNCS.EXCH.64 URZ, [UR6+0x68], UR4 ;  /* 0x0000680406ff75b2 */ /* 0x0008e40008000100 */
[----:B----4-:R-:W-:Y:S01]  /*08f0*/  NOP ;  /* 0x0000000000007918 */ /* 0x010fe20000000000 */
.L_x_11:
[----:B------:R-:W4:Y:S01]  /*0900*/  SHFL.IDX PT, R2, R146, RZ, 0x1f ;  /* 0x00001fff92027589 */ /* 0x000f2200000e0000 */
[----:B------:R-:W-:Y:S01]  /*0910*/  NOP ;  /* 0x0000000000007918 */ /* 0x000fe20000000000 */
[----:B----4-:R-:W-:-:S13]  /*0920*/  ISETP.NE.AND P0, PT, R2, 0x4, PT ;  /* 0x000000040200780c */ /* 0x010fda0003f05270 */
[----:B------:R-:W-:Y:S05]  /*0930*/  @P0 BRA `(.L_x_12) ;  /* 0x00000000004c0947 */ /* 0x000fea0003800000 */
[----:B--23--:R-:W2:Y:S01]  /*0940*/  S2UR UR6, SR_CgaCtaId ;  /* 0x00000000000679c3 */ /* 0x00cea20000008800 */
[----:B------:R-:W-:Y:S01]  /*0950*/  UMOV UR4, 0x1e0 ;  /* 0x000001e000047882 */ /* 0x000fe20000000000 */
[----:B------:R-:W-:Y:S01]  /*0960*/  UMOV UR5, 0x400 ;  /* 0x0000040000057882 */ /* 0x000fe20000000000 */
[----:B------:R-:W-:Y:S01]  /*0970*/  USEL UR4, UR4, 0x1a0, UP3 ;  /* 0x000001a004047887 */ /* 0x000fe20009800000 */
[----:B------:R-:W-:Y:S01]  /*0980*/  UMOV UR8, 0x1 ;  /* 0x0000000100087882 */ /* 0x000fe20000000000 */
[----:B------:R-:W-:Y:S01]  /*0990*/  ELECT P0, URZ, PT ;  /* 0x0000000000ff782f */ /* 0x000fe20003800000 */
[----:B------:R-:W-:-:S04]  /*09a0*/  UIADD3 UR8, UPT, UPT, -UR8, 0x100000, URZ ;  /* 0x0010000008087890 */ /* 0x000fc8000fffe1ff */
[----:B------:R-:W-:Y:S02]  /*09b0*/  USHF.L.U32 UR9, UR8, 0xb, URZ ;  /* 0x0000000b08097899 */ /* 0x000fe400080006ff */
[----:B------:R-:W-:Y:S02]  /*09c0*/  USHF.L.U32 UR8, UR8, 0x1, URZ ;  /* 0x0000000108087899 */ /* 0x000fe400080006ff */
[----:B--2---:R-:W-:Y:S02]  /*09d0*/  ULEA UR6, UR6, UR5, 0x18 ;  /* 0x0000000506067291 */ /* 0x004fe4000f8ec0ff */
[----:B------:R-:W-:-:S04]  /*09e0*/  UIADD3 UR4, UPT, UPT, -UR4, 0x100000, URZ ;  /* 0x0010000004047890 */ /* 0x000fc8000fffe1ff */
[----:B------:R-:W-:Y:S02]  /*09f0*/  USHF.L.U32 UR5, UR4, 0xb, URZ ;  /* 0x0000000b04057899 */ /* 0x000fe400080006ff */
[----:B------:R-:W-:Y:S01]  /*0a00*/  USHF.L.U32 UR4, UR4, 0x1, URZ ;  /* 0x0000000104047899 */ /* 0x000fe200080006ff */
[----:B------:R-:W2:Y:S03]  /*0a10*/  FENCE.VIEW.ASYNC.S ;  /* 0x00000000000073c6 */ /* 0x000ea60000000000 */
[----:B--2---:R4:W2:Y:S08]  /*0a20*/  SYNCS.EXCH.64 URZ, [UR6+0x70], UR8 ;  /* 0x0000700806ff75b2 */ /* 0x0048b00008000100 */
[----:B------:R4:W3:Y:S01]  /*0a30*/  SYNCS.EXCH.64 URZ, [UR6+0x80], UR4 ;  /* 0x0000800406ff75b2 */ /* 0x0008e20008000100 */
[----:B------:R4:W1:Y:S01]  /*0a40*/  SYNCS.EXCH.64 URZ, [UR6+0x78], UR8 ;  /* 0x0000780806ff75b2 */ /* 0x0008620008000100 */
[----:B------:R4:W1:Y:S02]  /*0a50*/  SYNCS.EXCH.64 URZ, [UR6+0x88], UR4 ;  /* 0x0000880406ff75b2 */ /* 0x0008640008000100 */
[----:B----4-:R-:W-:Y:S01]  /*0a60*/  NOP ;  /* 0x0000000000007918 */ /* 0x010fe20000000000 */
.L_x_12:
[----:B------:R-:W4:Y:S01]  /*0a70*/  SHFL.IDX PT, R2, R146, RZ, 0x1f ;  /* 0x00001fff92027589 */ /* 0x000f2200000e0000 */
[----:B------:R-:W-:Y:S01]  /*0a80*/  NOP ;  /* 0x0000000000007918 */ /* 0x000fe20000000000 */
[----:B----4-:R-:W-:-:S13]  /*0a90*/  ISETP.NE.AND P0, PT, R2, 0x5, PT ;  /* 0x000000050200780c */ /* 0x010fda0003f05270 */
[----:B------:R-:W-:Y:S05]  /*0aa0*/  @P0 BRA `(.L_x_13) ;  /* 0x0000000000580947 */ /* 0x000fea0003800000 */
[----:B--23--:R-:W2:Y:S01]  /*0ab0*/  S2UR UR4, SR_CgaCtaId ;  /* 0x00000000000479c3 */ /* 0x00cea20000008800 */
        /* <DEDUP_REMOVED lines=12> */
[----:B--2---:R4:W2:Y:S01]  /*0b80*/  SYNCS.EXCH.64 URZ, [UR4+0x90], UR8 ;  /* 0x0000900804ff75b2 */ /* 0x0048a20008000100 */
[----:B------:R4:W3:Y:S01]  /*0b90*/  SYNCS.EXCH.64 URZ, [UR4+0xb0], UR6 ;  /* 0x0000b00604ff75b2 */ /* 0x0008e20008000100 */
[----:B------:R4:W1:Y:S01]  /*0ba0*/  SYNCS.EXCH.64 URZ, [UR4+0x98], UR8 ;  /* 0x0000980804ff75b2 */ /* 0x0008620008000100 */
[----:B------:R4:W1:Y:S01]  /*0bb0*/  SYNCS.EXCH.64 URZ, [UR4+0xb8], UR6 ;  /* 0x0000b80604ff75b2 */ /* 0x0008620008000100 */
[----:B------:R4:W1:Y:S01]  /*0bc0*/  SYNCS.EXCH.64 URZ, [UR4+0xa0], UR8 ;  /* 0x0000a00804ff75b2 */ /* 0x0008620008000100 */
[----:B------:R4:W1:Y:S01]  /*0bd0*/  SYNCS.EXCH.64 URZ, [UR4+0xc0], UR6 ;  /* 0x0000c00604ff75b2 */ /* 0x0008620008000100 */
[----:B------:R4:W1:Y:S01]  /*0be0*/  SYNCS.EXCH.64 URZ, [UR4+0xa8], UR8 ;  /* 0x0000a80804ff75b2 */ /* 0x0008620008000100 */
[----:B------:R4:W1:Y:S02]  /*0bf0*/  SYNCS.EXCH.64 URZ, [UR4+0xc8], UR6 ;  /* 0x0000c80604ff75b2 */ /* 0x0008640008000100 */
[----:B----4-:R-:W-:Y:S01]  /*0c00*/  NOP ;  /* 0x0000000000007918 */ /* 0x010fe20000000000 */
.L_x_13:
[----:B------:R-:W4:Y:S01]  /*0c10*/  SHFL.IDX PT, R2, R146, RZ, 0x1f ;  /* 0x00001fff92027589 */ /* 0x000f2200000e0000 */
[----:B------:R-:W1:Y:S01]  /*0c20*/  S2UR UR45, SR_CgaCtaId ;  /* 0x00000000002d79c3 */ /* 0x000e620000008800 */
[----:B------:R-:W-:Y:S01]  /*0c30*/  NOP ;  /* 0x0000000000007918 */ /* 0x000fe20000000000 */
[----:B----4-:R-:W-:-:S13]  /*0c40*/  ISETP.NE.AND P0, PT, R2, 0x3, PT ;  /* 0x000000030200780c */ /* 0x010fda0003f05270 */
[----:B-1----:R-:W-:Y:S05]  /*0c50*/  @P0 BRA `(.L_x_14) ;  /* 0x0000000000340947 */ /* 0x002fea0003800000 */
[----:B--23--:R-:W-:Y:S01]  /*0c60*/  UMOV UR4, 0x400 ;  /* 0x0000040000047882 */ /* 0x00cfe20000000000 */
[----:B------:R-:W-:Y:S01]  /*0c70*/  UMOV UR6, 0x20 ;  /* 0x0000002000067882 */ /* 0x000fe20000000000 */
[----:B------:R-:W-:Y:S02]  /*0c80*/  ULEA UR4, UR45, UR4, 0x18 ;  /* 0x000000042d047291 */ /* 0x000fe4000f8ec0ff */
[----:B------:R-:W-:-:S04]  /*0c90*/  UIADD3 UR6, UPT, UPT, -UR6, 0x100000, URZ ;  /* 0x0010000006067890 */ /* 0x000fc8000fffe1ff */
[----:B------:R-:W-:Y:S02]  /*0ca0*/  USHF.L.U32 UR7, UR6, 0xb, URZ ;  /* 0x0000000b06077899 */ /* 0x000fe400080006ff */
[----:B------:R-:W-:Y:S01]  /*0cb0*/  USHF.L.U32 UR6, UR6, 0x1, URZ ;  /* 0x0000000106067899 */ /* 0x000fe200080006ff */
[----:B------:R-:W-:Y:S01]  /*0cc0*/  ELECT P0, URZ, PT ;  /* 0x0000000000ff782f */ /* 0x000fe20003800000 */
[----:B------:R-:W1:Y:S10]  /*0cd0*/  FENCE.VIEW.ASYNC.S ;  /* 0x00000000000073c6 */ /* 0x000e740000000000 */
[----:B-1----:R1:W4:Y:S01]  /*0ce0*/  SYNCS.EXCH.64 URZ, [UR4+0xd0], UR6 ;  /* 0x0000d00604ff75b2 */ /* 0x0023220008000100 */
[----:B------:R1:W2:Y:S01]  /*0cf0*/  SYNCS.EXCH.64 URZ, [UR4+0xe0], UR6 ;  /* 0x0000e00604ff75b2 */ /* 0x0002a20008000100 */
[----:B------:R1:W3:Y:S01]  /*0d00*/  SYNCS.EXCH.64 URZ, [UR4+0xd8], UR6 ;  /* 0x0000d80604ff75b2 */ /* 0x0002e20008000100 */
[----:B------:R1:W1:Y:S01]  /*0d10*/  SYNCS.EXCH.64 URZ, [UR4+0xe8], UR6 ;  /* 0x0000e80604ff75b2 */ /* 0x0002620008000100 */
[----:B------:R-:W-:Y:S01]  /*0d20*/  NOP ;  /* 0x0000000000007918 */ /* 0x000fe20000000000 */
.L_x_14:
[----:B-123--:R-:W1:Y:S01]  /*0d30*/  LDCU UR4, c[0x0][0x36c] ;  /* 0x00006d80ff0477ac */ /* 0x00ee620008000800 */
[----:B------:R-:W-:Y:S01]  /*0d40*/  ISETP.NE.OR P3, PT, R0, 0x2, !P3 ;  /* 0x000000020000780c */ /* 0x000fe20005f65670 */
[----:B------:R-:W-:Y:S01]  /*0d50*/  NOP ;  /* 0x0000000000007918 */ /* 0x000fe20000000000 */
[----:B------:R-:W-:Y:S01]  /*0d60*/  LOP3.LUT R0, R158, 0x1f, RZ, 0xc0, !PT ;  /* 0x0000001f9e007812 */ /* 0x000fe200078ec0ff */
[----:B------:R-:W-:Y:S02]  /*0d70*/  UISETP.NE.AND UP4, UPT, UR17, URZ, UPT ;  /* 0x000000ff1100728c */ /* 0x000fe4000bf85270 */
[----:B-1----:R-:W-:-:S09]  /*0d80*/  UISETP.EQ.U32.AND UP5, UPT, UR4, 0x1, UPT ;  /* 0x000000010400788c */ /* 0x002fd2000bfa2070 */
[----:B------:R-:W-:Y:S05]  /*0d90*/  BRA.U !UP5, `(.L_x_15) ;  /* 0x000000010d087547 */ /* 0x000fea000b800000 */
[----:B----4-:R-:W-:Y:S01]  /*0da0*/  UCGABAR_ARV ;  /* 0x00000000000079c7 */ /* 0x010fe20008000000 */
[----:B------:R-:W-:Y:S05]  /*0db0*/  BRA `(.L_x_16) ;  /* 0x0000000000047947 */ /* 0x000fea0003800000 */
.L_x_15:
[----:B----4-:R-:W-:Y:S01]  /*0dc0*/  NOP ;  /* 0x0000000000007918 */ /* 0x010fe20000000000 */
.L_x_16:
[----:B------:R-:W1:Y:S01]  /*0dd0*/  S2UR UR7, SR_CTAID.X ;  /* 0x00000000000779c3 */ /* 0x000e620000002500 */
[----:B------:R-:W-:-:S05]  /*0de0*/  CS2R.32 R147, SR_CgaSize ;  /* 0x0000000000937805 */ /* 0x000fca0000008a00 */
[----:B------:R-:W-:-:S05]  /*0df0*/  IMAD R147, R147, -0xa0, RZ ;  /* 0xffffff6093937824 */ /* 0x000fca00078e02ff */
[----:B------:R-:W-:-:S14]  /*0e00*/  R2UR UR5, R147 ;  /* 0x00000000930572ca */ /* 0x000fdc00000e0000 */
[----:B------:R-:W2:Y:S01]  /*0e10*/  LDCU UR5, c[0x0][UR5+0x2b0] ;  /* 0x00005600050577ac */ /* 0x000ea20008000800 */
[----:B------:R-:W-:-:S05]  /*0e20*/  CS2R.32 R147, SR_CgaSize ;  /* 0x0000000000937805 */ /* 0x000fca0000008a00 */
[----:B------:R-:W-:-:S05]  /*0e30*/  IMAD R147, R147, -0xa0, RZ ;  /* 0xffffff6093937824 */ /* 0x000fca00078e02ff */
[----:B------:R-:W-:-:S14]  /*0e40*/  R2UR UR4, R147 ;  /* 0x00000000930472ca */ /* 0x000fdc00000e0000 */
[----:B------:R-:W3:Y:S01]  /*0e50*/  LDCU UR4, c[0x0][UR4+0x2b4] ;  /* 0x00005680040477ac */ /* 0x000ee20008000800 */
[----:B------:R-:W4:Y:S01]  /*0e60*/  S2UR UR8, SR_CTAID.Y ;  /* 0x00000000000879c3 */ /* 0x000f220000002600 */
[----:B------:R-:W-:-:S05]  /*0e70*/  CS2R.32 R147, SR_CgaSize ;  /* 0x0000000000937805 */ /* 0x000fca0000008a00 */
[----:B------:R-:W-:-:S05]  /*0e80*/  IMAD R147, R147, -0xa0, RZ ;  /* 0xffffff6093937824 */ /* 0x000fca00078e02ff */
[----:B------:R-:W-:-:S14]  /*0e90*/  R2UR UR9, R147 ;  /* 0x00000000930972ca */ /* 0x000fdc00000e0000 */
[----:B------:R-:W3:Y:S01]  /*0ea0*/  LDCU UR9, c[0x0][UR9+0x2a0] ;  /* 0x00005400090977ac */ /* 0x000ee20008000800 */
[----:B------:R-:W3:Y:S01]  /*0eb0*/  LDCU UR21, c[0x0][0xb24] ;  /* 0x00016480ff1577ac */ /* 0x000ee20008000800 */
[----:B------:R-:W1:Y:S01]  /*0ec0*/  S2UR UR36, SR_CTAID.Z ;  /* 0x00000000002479c3 */ /* 0x000e620000002700 */
[----:B------:R-:W-:-:S05]  /*0ed0*/  CS2R.32 R147, SR_CgaSize ;  /* 0x0000000000937805 */ /* 0x000fca0000008a00 */
[----:B------:R-:W-:-:S05]  /*0ee0*/  IMAD R147, R147, -0xa0, RZ ;  /* 0xffffff6093937824 */ /* 0x000fca00078e02ff */
[----:B------:R-:W-:-:S14]  /*0ef0*/  R2UR UR63, R147 ;  /* 0x00000000933f72ca */ /* 0x000fdc00000e0000 */
[----:B------:R-:W3:Y:S01]  /*0f00*/  LDCU UR63, c[0x0][UR63+0x2a4] ;  /* 0x000054803f3f77ac */ /* 0x000ee20008000800 */
[----:B------:R-:W3:Y:S01]  /*0f10*/  LDCU UR42, c[0x0][0xb24] ;  /* 0x00016480ff2a77ac */ /* 0x000ee20008000800 */
[----:B-1----:R-:W-:Y:S01]  /*0f20*/  I2FP.F32.U32 R3, UR7 ;  /* 0x0000000700037c45 */ /* 0x002fe20008201000 */
[----:B------:R-:W1:Y:S04]  /*0f30*/  LDCU UR28, c[0x0][0xb30] ;  /* 0x00016600ff1c77ac */ /* 0x000e680008000800 */
[----:B--2---:R-:W-:Y:S01]  /*0f40*/  FMUL R3, R3, UR5 ;  /* 0x0000000503037c20 */ /* 0x004fe20008400000 */
[----:B------:R-:W-:Y:S01]  /*0f50*/  USHF.L.U32 UR26, UR45, 0xd, URZ ;  /* 0x0000000d2d1a7899 */ /* 0x000fe200080006ff */
[----:B----4-:R-:W-:Y:S01]  /*0f60*/  I2FP.F32.U32 R2, UR8 ;  /* 0x0000000800027c45 */ /* 0x010fe20008201000 */
[----:B---3--:R-:W-:-:S03]  /*0f70*/  UISETP.GE.AND UP2, UPT, UR21, 0x1, UPT ;  /* 0x000000011500788c */ /* 0x008fc6000bf46270 */
[----:B------:R-:W2:Y:S01]  /*0f80*/  F2I.U32.TRUNC.NTZ R3, R3 ;  /* 0x0000000300037305 */ /* 0x000ea2000020f000 */
[----:B------:R-:W-:Y:S01]  /*0f90*/  UMOV UR16, UR7 ;  /* 0x0000000700107c82 */ /* 0x000fe20008000000 */
[----:B------:R-:W-:Y:S01]  /*0fa0*/  FMUL R2, R2, UR4 ;  /* 0x0000000402027c20 */ /* 0x000fe20008400000 */
[----:B------:R-:W-:-:S05]  /*0fb0*/  UMOV UR20, UR8 ;  /* 0x0000000800147c82 */ /* 0x000fca0008000000 */
[----:B------:R-:W3:Y:S01]  /*0fc0*/  F2I.U32.TRUNC.NTZ R2, R2 ;  /* 0x0000000200027305 */ /* 0x000ee2000020f000 */
[----:B--2---:R-:W-:Y:S02]  /*0fd0*/  R2UR UR4, R3 ;  /* 0x00000000030472ca */ /* 0x004fe400000e0000 */
[----:B---3--:R-:W-:Y:S02]  /*0fe0*/  R2UR UR6, R2 ;  /* 0x00000000020672ca */ /* 0x008fe400000e0000 */
[----:B------:R-:W-:-:S09]  /*0ff0*/  PRMT R2, RZ, 0x7610, R2 ;  /* 0x00007610ff027816 */ /* 0x000fd20000000002 */
[----:B------:R-:W-:-:S04]  /*1000*/  UIADD3 UR5, UPT, UPT, -UR4, URZ, URZ ;  /* 0x000000ff04057290 */ /* 0x000fc8000fffe1ff */
[----:B------:R-:W-:Y:S02]  /*1010*/  UIMAD UR5, UR9, UR5, UR7 ;  /* 0x00000005090572a4 */ /* 0x000fe4000f8e0207 */
[----:B------:R-:W-:-:S04]  /*1020*/  UIADD3 UR4, UPT, UPT, -UR6, URZ, URZ ;  /* 0x000000ff06047290 */ /* 0x000fc8000fffe1ff */
[----:B------:R-:W-:Y:S01]  /*1030*/  IMAD.U32 R147, RZ, RZ, UR5 ;  /* 0x00000005ff937e24 */ /* 0x000fe2000f8e00ff */
[----:B------:R-:W-:Y:S01]  /*1040*/  UIMAD UR63, UR63, UR4, UR8 ;  /* 0x000000043f3f72a4 */ /* 0x000fe2000f8e0208 */
[----:B-1----:R-:W-:Y:S11]  /*1050*/  BRA.U UP4, `(.L_x_17) ;  /* 0x0000000104287547 */ /* 0x002ff6000b800000 */
[----:B------:R-:W-:Y:S01]  /*1060*/  R2UR UR4, R147 ;  /* 0x00000000930472ca */ /* 0x000fe200000e0000 */
[----:B------:R-:W-:Y:S02]  /*1070*/  UISETP.NE.AND UP0, UPT, UR63, URZ, UPT ;  /* 0x000000ff3f00728c */ /* 0x000fe4000bf05270 */
[----:B------:R-:W-:-:S10]  /*1080*/  UISETP.NE.AND UP1, UPT, UR63, 0x1, UPT ;  /* 0x000000013f00788c */ /* 0x000fd4000bf25270 */
[----:B------:R-:W-:-:S04]  /*1090*/  UISETP.EQ.OR UP0, UPT, UR4, URZ, !UP0 ;  /* 0x000000ff0400728c */ /* 0x000fc8000c702670 */
[----:B------:R-:W-:Y:S02]  /*10a0*/  USEL UR5, URZ, 0x1, !UP0 ;  /* 0x00000001ff057887 */ /* 0x000fe4000c000000 */
[----:B------:R-:W-:Y:S02]  /*10b0*/  UISETP.NE.AND UP0, UPT, UR4, URZ, UPT ;  /* 0x000000ff0400728c */ /* 0x000fe4000bf05270 */
[----:B------:R-:W-:-:S04]  /*10c0*/  USEL UR4, URZ, 0x2, UP1 ;  /* 0x00000002ff047887 */ /* 0x000fc80008800000 */
[----:B------:R-:W-:-:S04]  /*10d0*/  USEL UR4, UR4, 0x2, UP0 ;  /* 0x0000000204047887 */ /* 0x000fc80008000000 */
[----:B------:R-:W-:-:S06]  /*10e0*/  UIADD3 UR4, UPT, UPT, UR5, UR4, URZ ;  /* 0x0000000405047290 */ /* 0x000fcc000fffe0ff */
[----:B------:R-:W-:Y:S02]  /*10f0*/  MOV R2, UR4 ;  /* 0x0000000400027c02 */ /* 0x000fe40008000f00 */
.L_x_17:
[----:B------:R-:W-:Y:S05]  /*1100*/  BRA.U !UP2, `(.L_x_18) ;  /* 0x000000010ad47547 */ /* 0x000fea000b800000 */
[----:B------:R-:W1:Y:S01]  /*1110*/  LDCU.128 UR12, c[0x0][0xb10] ;  /* 0x00016200ff0c77ac */ /* 0x000e620008000c00 */
[----:B------:R-:W2:Y:S01]  /*1120*/  LDCU UR6, c[0x0][0x370] ;  /* 0x00006e00ff0677ac */ /* 0x000ea20008000800 */
[----:B------:R-:W3:Y:S01]  /*1130*/  LDCU UR5, c[0x0][0x374] ;  /* 0x00006e80ff0577ac */ /* 0x000ee20008000800 */
[----:B------:R-:W4:Y:S01]  /*1140*/  LDCU UR27, c[0x0][0xb0c] ;  /* 0x00016180ff1b77ac */ /* 0x000f220008000800 */
[----:B------:R-:W4:Y:S01]  /*1150*/  LDCU UR4, c[0x0][0xb20] ;  /* 0x00016400ff0477ac */ /* 0x000f220008000800 */
[----:B------:R-:W4:Y:S01]  /*1160*/  LDCU.64 UR8, c[0x0][0xb28] ;  /* 0x00016500ff0877ac */ /* 0x000f220008000a00 */
[----:B-1----:R-:W-:Y:S02]  /*1170*/  UISETP.NE.AND UP0, UPT, UR14, 0x1, UPT ;  /* 0x000000010e00788c */ /* 0x002fe4000bf05270 */
[----:B---3--:R-:W-:Y:S02]  /*1180*/  UIMAD.WIDE.U32 UR10, UR5, UR15, URZ ;  /* 0x0000000f050a72a5 */ /* 0x008fe4000f8e00ff */
[----:B--2---:R-:W-:-:S02]  /*1190*/  UIMAD.WIDE.U32 UR22, UR6, UR12, URZ ;  /* 0x0000000c061672a5 */ /* 0x004fc4000f8e00ff */
[----:B----4-:R-:W-:Y:S02]  /*11a0*/  UISETP.NE.AND UP1, UPT, UR27, 0x1, UPT ;  /* 0x000000011b00788c */ /* 0x010fe4000bf25270 */
[----:B------:R-:W-:Y:S01]  /*11b0*/  UISETP.NE.AND UP2, UPT, UR21, 0x1, UPT ;  /* 0x000000011500788c */ /* 0x000fe2000bf45270 */
[----:B------:R-:W-:Y:S02]  /*11c0*/  UMOV UR10, UR11 ;  /* 0x0000000b000a7c82 */ /* 0x000fe40008000000 */
[----:B------:R-:W-:Y:S01]  /*11d0*/  UMOV UR22, UR23 ;  /* 0x0000001700167c82 */ /* 0x000fe20008000000 */
[----:B------:R-:W-:Y:S02]  /*11e0*/  @UP0 USHF.R.U32.HI UR5, URZ, UR4, UR10 ;  /* 0x00000004ff050299 */ /* 0x000fe4000801160a */
[----:B------:R-:W-:Y:S02]  /*11f0*/  UIMAD.WIDE.U32 UR24, UR20, UR15, URZ ;  /* 0x0000000f141872a5 */ /* 0x000fe4000f8e00ff */
[----:B------:R-:W-:-:S02]  /*1200*/  UIMAD.WIDE.U32 UR10, UR5, UR8, URZ ;  /* 0x00000008050a72a5 */ /* 0x000fc4000f8e00ff */
[----:B------:R-:W-:Y:S02]  /*1210*/  @UP1 USHF.R.U32.HI UR6, URZ, UR13, UR22 ;  /* 0x0000000dff061299 */ /* 0x000fe40008011616 */
[----:B------:R-:W-:Y:S02]  /*1220*/  UIMAD.WIDE.U32 UR18, UR16, UR12, URZ ;  /* 0x0000000c101272a5 */ /* 0x000fe4000f8e00ff */
[----:B------:R-:W-:Y:S01]  /*1230*/  UIMAD.WIDE.U32 UR22, UR6, UR8, URZ ;  /* 0x00000008061672a5 */ /* 0x000fe2000f8e00ff */
[----:B------:R-:W-:Y:S01]  /*1240*/  UMOV UR24, UR25 ;  /* 0x0000001900187c82 */ /* 0x000fe20008000000 */
[----:B------:R-:W-:Y:S01]  /*1250*/  UMOV UR10, UR11 ;  /* 0x0000000b000a7c82 */ /* 0x000fe20008000000 */
[----:B------:R-:W-:Y:S02]  /*1260*/  USHF.R.U32.HI UR24, URZ, UR4, UR24 ;  /* 0x00000004ff187299 */ /* 0x000fe40008011618 */
[----:B------:R-:W-:Y:S02]  /*1270*/  @UP2 USHF.R.U32.HI UR5, URZ, UR9, UR10 ;  /* 0x00000009ff052299 */ /* 0x000fe4000801160a */
[----:B------:R-:W-:Y:S01]  /*1280*/  UMOV UR7, UR23 ;  /* 0x0000001700077c82 */ /* 0x000fe20008000000 */
[----:B------:R-:W-:Y:S01]  /*1290*/  UMOV UR18, UR19 ;  /* 0x0000001300127c82 */ /* 0x000fe20008000000 */
[----:B------:R-:W-:-:S02]  /*12a0*/  @UP2 USHF.R.U32.HI UR6, URZ, UR9, UR7 ;  /* 0x00000009ff062299 */ /* 0x000fc40008011607 */
[----:B------:R-:W-:Y:S02]  /*12b0*/  USHF.R.U32.HI UR13, URZ, UR13, UR18 ;  /* 0x0000000dff0d7299 */ /* 0x000fe40008011612 */
[----:B------:R-:W-:Y:S02]  /*12c0*/  USEL UR4, UR20, UR24, !UP0 ;  /* 0x0000001814047287 */ /* 0x000fe4000c000000 */
[----:B------:R-:W-:Y:S02]  /*12d0*/  UIMAD UR7, UR5, UR21, URZ ;  /* 0x00000015050772a4 */ /* 0x000fe4000f8e02ff */
[----:B------:R-:W-:Y:S02]  /*12e0*/  USEL UR5, UR16, UR13, !UP1 ;  /* 0x0000000d10057287 */ /* 0x000fe4000c800000 */
[----:B------:R-:W-:Y:S02]  /*12f0*/  UIMAD UR12, UR6, UR21, URZ ;  /* 0x00000015060c72a4 */ /* 0x000fe4000f8e02ff */
[----:B------:R-:W-:-:S02]  /*1300*/  UISETP.GE.AND UP0, UPT, UR4, UR7, UPT ;  /* 0x000000070400728c */ /* 0x000fc4000bf06270 */
[----:B------:R-:W-:Y:S02]  /*1310*/  UIMAD.WIDE.U32 UR10, UR4, UR8, URZ ;  /* 0x00000008040a72a5 */ /* 0x000fe4000f8e00ff */
[----:B------:R-:W-:Y:S02]  /*1320*/  UISETP.GE.OR UP0, UPT, UR5, UR12, UP0 ;  /* 0x0000000c0500728c */ /* 0x000fe40008706670 */
[----:B------:R-:W-:Y:S02]  /*1330*/  UIMAD.WIDE.U32 UR12, UR5, UR8, URZ ;  /* 0x00000008050c72a5 */ /* 0x000fe4000f8e00ff */
[----:B------:R-:W-:Y:S01]  /*1340*/  UIADD3 UR10, UPT, UPT, -UR4, URZ, URZ ;  /* 0x000000ff040a7290 */ /* 0x000fe2000fffe1ff */
[----:B------:R-:W-:Y:S01]  /*1350*/  UMOV UR8, UR11 ;  /* 0x0000000b00087c82 */ /* 0x000fe20008000000 */
[----:B------:R-:W-:Y:S02]  /*1360*/  UIADD3 UR11, UPT, UPT, -UR5, URZ, URZ ;  /* 0x000000ff050b7290 */ /* 0x000fe4000fffe1ff */
[----:B------:R-:W-:-:S03]  /*1370*/  USHF.R.U32.HI UR8, URZ, UR9, UR8 ;  /* 0x00000009ff087299 */ /* 0x000fc60008011608 */
[----:B------:R-:W-:Y:S01]  /*1380*/  @!UP0 UMOV UR7, UR13 ;  /* 0x0000000d00078c82 */ /* 0x000fe20008000000 */
[----:B------:R-:W-:Y:S02]  /*1390*/  UIMAD UR20, UR14, UR10, UR20 ;  /* 0x0000000a0e1472a4 */ /* 0x000fe4000f8e0214 */
[----:B------:R-:W-:Y:S02]  /*13a0*/  USEL UR8, UR4, UR8, !UP2 ;  /* 0x0000000804087287 */ /* 0x000fe4000d000000 */
[----:B------:R-:W-:Y:S02]  /*13b0*/  @!UP0 USHF.R.U32.HI UR7, URZ, UR9, UR7 ;  /* 0x00000009ff078299 */ /* 0x000fe40008011607 */
[----:B------:R-:W-:Y:S02]  /*13c0*/  UIADD3 UR9, UPT, UPT, -UR8, URZ, URZ ;  /* 0x000000ff08097290 */ /* 0x000fe4000fffe1ff */
[----:B------:R-:W-:Y:S02]  /*13d0*/  @!UP0 USEL UR7, UR5, UR7, !UP2 ;  /* 0x0000000705078287 */ /* 0x000fe4000d000000 */
[----:B------:R-:W-:-:S02]  /*13e0*/  UIMAD UR9, UR21, UR9, UR4 ;  /* 0x00000009150972a4 */ /* 0x000fc4000f8e0204 */
[----:B------:R-:W-:Y:S02]  /*13f0*/  @!UP0 UIADD3 UR8, UPT, UPT, UR8, -UR7, URZ ;  /* 0x8000000708088290 */ /* 0x000fe4000fffe0ff */
[----:B------:R-:W-:Y:S02]  /*1400*/  @!UP0 UIMAD UR6, UR9, UR6, UR7 ;  /* 0x00000006090682a4 */ /* 0x000fe4000f8e0207 */
[----:B------:R-:W-:Y:S02]  /*1410*/  @!UP0 UIMAD UR4, UR8, UR21, UR5 ;  /* 0x00000015080482a4 */ /* 0x000fe4000f8e0205 */
[----:B------:R-:W-:Y:S02]  /*1420*/  UIMAD UR16, UR27, UR11, UR16 ;  /* 0x0000000b1b1072a4 */ /* 0x000fe4000f8e0210 */
[----:B------:R-:W-:Y:S01]  /*1430*/  UIMAD UR20, UR4, UR14, UR20 ;  /* 0x0000000e041472a4 */ /* 0x000fe2000f8e0214 */
[----:B------:R-:W-:Y:S02]  /*1440*/  @!UP0 UMOV UR5, UR6 ;  /* 0x0000000600058c82 */ /* 0x000fe40008000000 */
[----:B------:R-:W-:-:S12]  /*1450*/  UIMAD UR16, UR5, UR27, UR16 ;  /* 0x0000001b051072a4 */ /* 0x000fd8000f8e0210 */
.L_x_18:
[----:B------:R-:W-:Y:S02]  /*1460*/  UISETP.NE.AND UP1, UPT, UR28, 0x1, UPT ;  /* 0x000000011c00788c */ /* 0x000fe4000bf25270 */
[----:B------:R-:W-:Y:S02]  /*1470*/  UISETP.NE.AND UP0, UPT, UR17, 0x2, UPT ;  /* 0x000000021100788c */ /* 0x000fe4000bf05270 */
[----:B------:R-:W-:-:S05]  /*1480*/  ULOP3.LUT UR21, UR26, 0x2000, URZ, 0xc0, !UPT ;  /* 0x000020001a157892 */ /* 0x000fca000f8ec0ff */
[----:B------:R-:W-:Y:S07]  /*1490*/  BRA.U UP1, `(.L_x_19) ;  /* 0x0000000101447547 */ /* 0x000fee000b800000 */
[----:B------:R-:W1:Y:S01]  /*14a0*/  LDCU.128 UR8, c[0x0][0xb10] ;  /* 0x00016200ff0877ac */ /* 0x000e620008000c00 */
[----:B------:R-:W2:Y:S01]  /*14b0*/  LDCU UR12, c[0x0][0xb0c] ;  /* 0x00016180ff0c77ac */ /* 0x000ea20008000800 */
[----:B------:R-:W3:Y:S01]  /*14c0*/  LDCU UR13, c[0x0][0xb20] ;  /* 0x00016400ff0d77ac */ /* 0x000ee20008000800 */
[----:B-1----:R-:W-:Y:S02]  /*14d0*/  UIMAD.WIDE.U32 UR6, UR16, UR8, URZ ;  /* 0x00000008100672a5 */ /* 0x002fe4000f8e00ff */
[----:B------:R-:W-:Y:S02]  /*14e0*/  UIMAD.WIDE.U32 UR4, UR20, UR11, URZ ;  /* 0x0000000b140472a5 */ /* 0x000fe4000f8e00ff */
[----:B--2---:R-:W-:Y:S02]  /*14f0*/  UISETP.NE.AND UP2, UPT, UR12, 0x1, UPT ;  /* 0x000000010c00788c */ /* 0x004fe4000bf45270 */
[----:B------:R-:W-:Y:S01]  /*1500*/  UISETP.NE.AND UP1, UPT, UR10, 0x1, UPT ;  /* 0x000000010a00788c */ /* 0x000fe2000bf25270 */
[----:B------:R-:W-:-:S02]  /*1510*/  UMOV UR6, UR7 ;  /* 0x0000000700067c82 */ /* 0x000fc40008000000 */
[----:B------:R-:W-:Y:S01]  /*1520*/  UMOV UR4, UR5 ;  /* 0x0000000500047c82 */ /* 0x000fe20008000000 */
[----:B------:R-:W-:Y:S02]  /*1530*/  USHF.R.U32.HI UR6, URZ, UR9, UR6 ;  /* 0x00000009ff067299 */ /* 0x000fe40008011606 */
[----:B---3--:R-:W-:Y:S02]  /*1540*/  USHF.R.U32.HI UR4, URZ, UR13, UR4 ;  /* 0x0000000dff047299 */ /* 0x008fe40008011604 */
[----:B------:R-:W-:Y:S02]  /*1550*/  USEL UR5, UR16, UR6, !UP2 ;  /* 0x0000000610057287 */ /* 0x000fe4000d000000 */
[----:B------:R-:W-:-:S04]  /*1560*/  USEL UR4, UR20, UR4, !UP1 ;  /* 0x0000000414047287 */ /* 0x000fc8000c800000 */
[----:B------:R-:W-:Y:S02]  /*1570*/  UIADD3 UR6, UPT, UPT, UR5, -UR4, URZ ;  /* 0x8000000405067290 */ /* 0x000fe4000fffe0ff */
[----:B------:R-:W-:Y:S02]  /*1580*/  UIADD3 UR4, UPT, UPT, -UR5, UR4, URZ ;  /* 0x0000000405047290 */ /* 0x000fe4000fffe1ff */
[----:B------:R-:W-:Y:S02]  /*1590*/  UIMAD UR20, UR6, UR10, UR20 ;  /* 0x0000000a061472a4 */ /* 0x000fe4000f8e0214 */
[----:B------:R-:W-:-:S12]  /*15a0*/  UIMAD UR16, UR4, UR12, UR16 ;  /* 0x0000000c041072a4 */ /* 0x000fd8000f8e0210 */
.L_x_19:
[----:B------:R-:W-:Y:S05]  /*15b0*/  BRA.U !UP5, `(.L_x_20) ;  /* 0x000000010d0c7547 */ /* 0x000fea000b800000 */
[----:B------:R-:W-:Y:S01]  /*15c0*/  UCGABAR_WAIT ;  /* 0x0000000000007dc7 */ /* 0x000fe20008000000 */
[----:B------:R-:W-:Y:S01]  /*15d0*/  CCTL.IVALL ;  /* 0x00000000ff00798f */ /* 0x000fe20002000000 */
[----:B------:R-:W-:Y:S05]  /*15e0*/  BRA `(.L_x_21) ;  /* 0x0000000000047947 */ /* 0x000fea0003800000 */
.L_x_20:
[----:B------:R-:W-:Y:S06]  /*15f0*/  BAR.SYNC.DEFER_BLOCKING 0x0 ;  /* 0x0000000000007b1d */ /* 0x000fec0000010000 */
.L_x_21:
[----:B------:R-:W-:Y:S05]  /*1600*/  BRA.U UP0, `(.L_x_22) ;  /* 0x0000001100c07547 */ /* 0x000fea000b800000 */
[----:B------:R-:W1:Y:S01]  /*1610*/  LDCU UR6, c[0x0][0x38c] ;  /* 0x00007180ff0677ac */ /* 0x000e620008000800 */
[----:B------:R-:W-:Y:S01]  /*1620*/  PLOP3.LUT P1, PT, PT, PT, UP3, 0x80, 0x8 ;  /* 0x000000000008781c */ /* 0x000fe20003f2f038 */
[----:B------:R-:W-:Y:S01]  /*1630*/  IMAD.MOV.U32 R12, RZ, RZ, 0x1 ;  /* 0x00000001ff0c7424 */ /* 0x000fe200078e00ff */
[----:B------:R-:W-:Y:S01]  /*1640*/  ISETP.EQ.OR P2, PT, R0, RZ, P3 ;  /* 0x000000ff0000720c */ /* 0x000fe20001f42670 */
[----:B------:R-:W-:Y:S01]  /*1650*/  UISETP.NE.AND UP1, UPT, UR17, URZ, UPT ;  /* 0x000000ff1100728c */ /* 0x000fe2000bf25270 */
[----:B------:R-:W-:Y:S02]  /*1660*/  PLOP3.LUT P1, PT, P1, PT, PT, 0x8, 0x80 ;  /* 0x000000000080781c */ /* 0x000fe40000f2e170 */
[----:B------:R-:W-:Y:S01]  /*1670*/  CS2R R10, SRZ ;  /* 0x00000000000a7805 */ /* 0x000fe2000001ff00 */
[----:B------:R-:W-:Y:S01]  /*1680*/  IMAD.MOV.U32 R9, RZ, RZ, RZ ;  /* 0x000000ffff097224 */ /* 0x000fe200078e00ff */
[----:B------:R-:W2:Y:S01]  /*1690*/  LDCU UR39, c[0x0][0x370] ;  /* 0x00006e00ff2777ac */ /* 0x000ea20008000800 */
[----:B------:R-:W-:Y:S01]  /*16a0*/  IMAD.MOV.U32 R8, RZ, RZ, 0x1 ;  /* 0x00000001ff087424 */ /* 0x000fe200078e00ff */
[----:B------:R-:W3:Y:S01]  /*16b0*/  LDCU.64 UR28, c[0x0][0x348] ;  /* 0x00006900ff1c77ac */ /* 0x000ee20008000a00 */
[----:B------:R-:W-:-:S02]  /*16c0*/  USHF.R.U32.HI UR44, URZ, 0x7, UR21 ;  /* 0x00000007ff2c7899 */ /* 0x000fc40008011615 */
[----:B-1----:R-:W-:Y:S02]  /*16d0*/  UIADD3 UR5, UPT, UPT, UR6, 0x7f, URZ ;  /* 0x0000007f06057890 */ /* 0x002fe4000fffe0ff */
[----:B------:R-:W-:Y:S02]  /*16e0*/  UIADD3 UR46, UPT, UPT, UR6, 0xfe, URZ ;  /* 0x000000fe062e7890 */ /* 0x000fe4000fffe0ff */
[----:B------:R-:W-:Y:S01]  /*16f0*/  USHF.R.S32.HI UR4, URZ, 0x1f, UR5 ;  /* 0x0000001fff047899 */ /* 0x000fe20008011405 */
[----:B------:R-:W1:Y:S03]  /*1700*/  LDCU UR38, c[0x0][0x374] ;  /* 0x00006e80ff2677ac */ /* 0x000e660008000800 */
[----:B------:R-:W-:Y:S02]  /*1710*/  ULEA.HI UR4, UR4, UR5, URZ, 0x7 ;  /* 0x0000000504047291 */ /* 0x000fe4000f8f38ff */
[----:B------:R-:W-:-:S02]  /*1720*/  USEL UR25, UR37, 0x2, UP1 ;  /* 0x0000000225197887 */ /* 0x000fc40008800000 */
[----:B------:R-:W-:Y:S02]  /*1730*/  USHF.R.S32.HI UR41, URZ, 0x7, UR4 ;  /* 0x00000007ff297899 */ /* 0x000fe40008011404 */
[----:B------:R-:W-:Y:S02]  /*1740*/  UIADD3 UR4, UPT, UPT, UR6, -0x1, URZ ;  /* 0xffffffff06047890 */ /* 0x000fe4000fffe0ff */
[----:B------:R-:W-:Y:S02]  /*1750*/  UISETP.LT.U32.AND UP0, UPT, UR41, 0x4, UPT ;  /* 0x000000042900788c */ /* 0x000fe4000bf01070 */
[----:B------:R-:W-:Y:S02]  /*1760*/  UISETP.GE.U32.AND UP2, UPT, UR4, -0xff, UPT ;  /* 0xffffff010400788c */ /* 0x000fe4000bf46070 */
[----:B------:R-:W-:Y:S01]  /*1770*/  USEL UR40, UR41, 0x4, UP0 ;  /* 0x0000000429287887 */ /* 0x000fe20008000000 */
[----:B------:R-:W-:-:S03]  /*1780*/  UMOV UR5, URZ ;  /* 0x000000ff00057c82 */ /* 0x000fc60008000000 */
[----:B------:R-:W-:Y:S02]  /*1790*/  UIADD3 UR24, UPT, UPT, UR40, -0x1, URZ ;  /* 0xffffffff28187890 */ /* 0x000fe4000fffe0ff */
[----:B------:R-:W-:-:S03]  /*17a0*/  UIADD3 UR43, UPT, UPT, UR41, -UR40, URZ ;  /* 0x80000028292b7290 */ /* 0x000fc6000fffe0ff */
[----:B------:R-:W-:-:S04]  /*17b0*/  @UP2 UIADD3 UR24, UPT, UPT, UR40, URZ, URZ ;  /* 0x000000ff28182290 */ /* 0x000fc8000fffe0ff */
[----:B-123--:R-:W-:-:S12]  /*17c0*/  UIADD3 UR24, UPT, UPT, UR24, 0x1, URZ ;  /* 0x0000000118187890 */ /* 0x00efd8000fffe0ff */
.L_x_42:
[----:B------:R-:W-:Y:S01]  /*17d0*/  UISETP.NE.AND UP0, UPT, UR45, URZ, UPT ;  /* 0x000000ff2d00728c */ /* 0x000fe2000bf05270 */
[----:B-1----:R-:W1:Y:S08]  /*17e0*/  S2UR UR45, SR_CgaCtaId ;  /* 0x00000000002d79c3 */ /* 0x002e700000008800 */
[----:B------:R-:W-:Y:S05]  /*17f0*/  BRA.U UP0, `(.L_x_23) ;  /* 0x0000000100347547 */ /* 0x000fea000b800000 */
[----:B------:R-:W2:Y:S01]  /*1800*/  S2R R0, SR_CgaCtaId ;  /* 0x0000000000007919 */ /* 0x000ea20000008800 */
[----:B------:R-:W-:Y:S02]  /*1810*/  MOV R3, 0x400 ;  /* 0x0000040000037802 */ /* 0x000fe40000000f00 */
[----:B------:R-:W-:Y:S02]  /*1820*/  SHF.L.U32 R2, R8, 0x1f, RZ ;  /* 0x0000001f08027819 */ /* 0x000fe400000006ff */
[----:B--2---:R-:W-:-:S05]  /*1830*/  LEA R0, R0, R3, 0x18 ;  /* 0x0000000300007211 */ /* 0x004fca00078ec0ff */
[----:B------:R-:W-:-:S04]  /*1840*/  IMAD R3, R9, 0x8, R0 ;  /* 0x0000000809037824 */ /* 0x000fc800078e0200 */
[----:B------:R-:W2:Y:S02]  /*1850*/  SYNCS.PHASECHK.TRANS64.TRYWAIT P0, [R3+URZ+0xe0], R2 ;  /* 0x0000e002030075a7 */ /* 0x000ea400080011ff */
[----:B--2---:R-:W-:Y:S05]  /*1860*/  @!P0 BRA `(.L_x_24) ;  /* 0x0000007000448947 */ /* 0x004fea0003800000 */
.L_x_112:
[----:B------:R-:W-:Y:S01]  /*1870*/  VIADD R9, R9, 0x1 ;  /* 0x0000000109097836 */ /* 0x000fe20000000000 */
[----:B------:R2:W-:Y:S04]  /*1880*/  SYNCS.ARRIVE.TRANS64.A1T0 RZ, [R3+URZ+0xd0], RZ ;  /* 0x0000d0ff03ff79a7 */ /* 0x0005e800081000ff */
[----:B------:R-:W-:-:S04]  /*1890*/  ISETP.NE.AND P0, PT, R9, 0x2, PT ;  /* 0x000000020900780c */ /* 0x000fc80003f05270 */
[----:B------:R-:W-:Y:S02]  /*18a0*/  SEL R9, R9, RZ, P0 ;  /* 0x000000ff09097207 */ /* 0x000fe40000000000 */
[----:B--2---:R-:W-:-:S04]  /*18b0*/  SEL R3, RZ, 0x1, P0 ;  /* 0x00000001ff037807 */ /* 0x004fc80000000000 */
[----:B------:R-:W-:-:S07]  /*18c0*/  LOP3.LUT R8, R8, R3, RZ, 0x3c, !PT ;  /* 0x0000000308087212 */ /* 0x000fce00078e3cff */
.L_x_23:
[----:B------:R-:W-:Y:S01]  /*18d0*/  UMOV UR6, 0x400 ;  /* 0x0000040000067882 */ /* 0x000fe20000000000 */
[----:B------:R-:W-:Y:S01]  /*18e0*/  SHF.L.U32 R0, R12, 0x1f, RZ ;  /* 0x0000001f0c007819 */ /* 0x000fe200000006ff */
[----:B-1----:R-:W-:Y:S02]  /*18f0*/  ULEA UR6, UR45, UR6, 0x18 ;  /* 0x000000062d067291 */ /* 0x002fe4000f8ec0ff */
[----:B------:R-:W-:Y:S02]  /*1900*/  UISETP.GE.U32.AND UP0, UPT, UR46, 0xff, UPT ;  /* 0x000000ff2e00788c */ /* 0x000fe4000bf06070 */
[----:B------:R-:W-:Y:S02]  /*1910*/  ULEA UR4, UR5, UR6, 0x3 ;  /* 0x0000000605047291 */ /* 0x000fe4000f8e18ff */
[----:B------:R-:W-:Y:S02]  /*1920*/  USHF.L.U32 UR11, UR20, 0x7, URZ ;  /* 0x00000007140b7899 */ /* 0x000fe400080006ff */
[----:B------:R-:W-:Y:S01]  /*1930*/  ULEA UR35, UR16, UR44, 0x7 ;  /* 0x0000002c10237291 */ /* 0x000fe2000f8e38ff */
[----:B------:R-:W-:-:S04]  /*1940*/  UMOV UR13, URZ ;  /* 0x000000ff000d7c82 */ /* 0x000fc80008000000 */
[----:B------:R1:W2:Y:S01]  /*1950*/  SYNCS.PHASECHK.TRANS64.TRYWAIT P0, [UR4+0x20], R0 ;  /* 0x00002000ff0075a7 */ /* 0x0002a20008001104 */
[----:B------:R-:W-:Y:S06]  /*1960*/  BRA.U !UP0, `(.L_x_25) ;  /* 0x0000000108bc7547 */ /* 0x000fec000b800000 */
[----:B------:R-:W-:Y:S01]  /*1970*/  UMOV UR7, URZ ;  /* 0x000000ff00077c82 */ /* 0x000fe20008000000 */
[----:B------:R-:W-:-:S05]  /*1980*/  UMOV UR4, UR5 ;  /* 0x0000000500047c82 */ /* 0x000fca0008000000 */
.L_x_31:
[----:B------:R-:W-:Y:S01]  /*1990*/  ULEA UR33, UR4, UR6, 0x3 ;  /* 0x0000000604217291 */ /* 0x000fe2000f8e18ff */
[----:B--2---:R-:W-:Y:S01]  /*19a0*/  @!P3 MOV R2, 0x8000 ;  /* 0x000080000002b802 */ /* 0x004fe20000000f00 */
[----:B--2-4-:R-:W-:Y:S10]  /*19b0*/  @P0 BRA `(.L_x_26) ;  /* 0x00000000000c0947 */ /* 0x014ff40003800000 */
[----:B------:R-:W-:-:S04]  /*19c0*/  SHF.L.U32 R3, R12, 0x1f, RZ ;  /* 0x0000001f0c037819 */ /* 0x000fc800000006ff */
[----:B------:R-:W2:Y:S02]  /*19d0*/  SYNCS.PHASECHK.TRANS64.TRYWAIT P0, [UR33+0x20], R3 ;  /* 0x00002003ff0075a7 */ /* 0x000ea40008001121 */
[----:B--2---:R-:W-:Y:S05]  /*19e0*/  @!P0 BRA `(.L_x_27) ;  /* 0x0000006c00f88947 */ /* 0x004fea0003800000 */
.L_x_26:
[----:B------:R2:W-:Y:S01]  /*19f0*/  @!P3 SYNCS.ARRIVE.TRANS64 RZ, [UR33], R2 ;  /* 0x00000002ffffb9a7 */ /* 0x0005e20008000021 */
[----:B------:R-:W-:-:S04]  /*1a00*/  ULOP3.LUT UR5, UR25, 0x2, URZ, 0xfc, !UPT ;  /* 0x0000000219057892 */ /* 0x000fc8000f8efcff */
[----:B------:R-:W-:-:S09]  /*1a10*/  UISETP.NE.AND UP0, UPT, UR5, 0x2, UPT ;  /* 0x000000020500788c */ /* 0x000fd2000bf05270 */
[----:B------:R-:W-:Y:S05]  /*1a20*/  BRA.U UP0, `(.L_x_28) ;  /* 0x0000000100047547 */ /* 0x000fea000b800000 */
[----:B------:R-:W-:Y:S05]  /*1a30*/  BPT.TRAP 0x1 ;  /* 0x000000040000795c */ /* 0x000fea0000300000 */
.L_x_28:
[----:B------:R-:W-:Y:S04]  /*1a40*/  BSSY.RECONVERGENT B0, `(.L_x_29) ;  /* 0x0000003000007945 */ /* 0x000fe80003800200 */
[----:B------:R-:W-:Y:S05]  /*1a50*/  @P2 BRA `(.L_x_30) ;  /* 0x0000000000042947 */ /* 0x000fea0003800000 */
[----:B------:R-:W-:Y:S05]  /*1a60*/  BPT.TRAP 0x1 ;  /* 0x000000040000795c */ /* 0x000fea0000300000 */
.L_x_30:
[----:B------:R-:W-:Y:S05]  /*1a70*/  BSYNC.RECONVERGENT B0 ;  /* 0x0000000000007941 */ /* 0x000fea0003800200 */
.L_x_29:
[----:B------:R-:W-:Y:S02]  /*1a80*/  UIADD3 UR5, UPT, UPT, UR4, 0x1, URZ ;  /* 0x0000000104057890 */ /* 0x000fe4000fffe0ff */
[----:B------:R-:W-:Y:S02]  /*1a90*/  UIADD3 UR16, UP1, UPT, UR28, 0x80, URZ ;  /* 0x000000801c107890 */ /* 0x000fe4000ff3e0ff */
[----:B------:R-:W-:Y:S02]  /*1aa0*/  UISETP.NE.AND UP0, UPT, UR5, 0x4, UPT ;  /* 0x000000040500788c */ /* 0x000fe4000bf05270 */
[----:B------:R-:W-:Y:S02]  /*1ab0*/  USHF.L.U32 UR34, UR7, 0x7, URZ ;  /* 0x0000000707227899 */ /* 0x000fe400080006ff */
[----:B------:R-:W-:Y:S02]  /*1ac0*/  USEL UR9, URZ, 0x1, UP0 ;  /* 0x00000001ff097887 */ /* 0x000fe40008000000 */
[----:B------:R-:W-:-:S02]  /*1ad0*/  USEL UR5, UR5, URZ, UP0 ;  /* 0x000000ff05057287 */ /* 0x000fc40008000000 */
[----:B------:R-:W-:Y:S02]  /*1ae0*/  UIADD3 UR14, UP0, UPT, UR28, 0x180, URZ ;  /* 0x000001801c0e7890 */ /* 0x000fe4000ff1e0ff */
[----:B------:R-:W-:Y:S01]  /*1af0*/  ULEA UR8, UR5, UR6, 0x3 ;  /* 0x0000000605087291 */ /* 0x000fe2000f8e18ff */
[----:B------:R-:W-:Y:S01]  /*1b00*/  LOP3.LUT R12, R12, UR9, RZ, 0x3c, !PT ;  /* 0x000000090c0c7c12 */ /* 0x000fe2000f8e3cff */
[----:B------:R-:W-:Y:S02]  /*1b10*/  UIADD3.X UR17, UPT, UPT, URZ, UR29, URZ, UP1, !UPT ;  /* 0x0000001dff117290 */ /* 0x000fe40008ffe4ff */
[----:B------:R-:W-:Y:S01]  /*1b20*/  UIADD3.X UR15, UPT, UPT, URZ, UR29, URZ, UP0, !UPT ;  /* 0x0000001dff0f7290 */ /* 0x000fe200087fe4ff */
[----:B-1----:R-:W-:Y:S01]  /*1b30*/  SHF.L.U32 R0, R12, 0x1f, RZ ;  /* 0x0000001f0c007819 */ /* 0x002fe200000006ff */
[----:B------:R-:W-:Y:S01]  /*1b40*/  UMOV UR18, 0x0 ;  /* 0x0000000000127882 */ /* 0x000fe20000000000 */
[----:B------:R-:W-:Y:S01]  /*1b50*/  UMOV UR19, 0x10000000 ;  /* 0x1000000000137882 */ /* 0x000fe20000000000 */
[----:B------:R-:W-:Y:S01]  /*1b60*/  UMOV UR12, UR36 ;  /* 0x00000024000c7c82 */ /* 0x000fe20008000000 */
[----:B------:R3:W4:Y:S01]  /*1b70*/  SYNCS.PHASECHK.TRANS64.TRYWAIT P0, [UR8+0x20], R0 ;  /* 0x00002000ff0075a7 */ /* 0x0007220008001108 */
[----:B------:R-:W-:Y:S01]  /*1b80*/  USHF.L.U32 UR8, UR4, 0xe, URZ ;  /* 0x0000000e04087899 */ /* 0x000fe200080006ff */
[----:B------:R-:W-:-:S02]  /*1b90*/  UMOV UR9, UR33 ;  /* 0x0000002100097c82 */ /* 0x000fc40008000000 */
[----:B------:R-:W-:Y:S01]  /*1ba0*/  UMOV UR4, 0x30000 ;  /* 0x0003000000047882 */ /* 0x000fe20000000000 */
[----:B------:R-:W-:Y:S02]  /*1bb0*/  ULOP3.LUT UR32, UR8, UR21, URZ, 0xfc, !UPT ;  /* 0x0000001508207292 */ /* 0x000fe4000f8efcff */
[----:B------:R-:W-:Y:S02]  /*1bc0*/  UIADD3 UR8, UPT, UPT, UR6, 0x18400, UR8 ;  /* 0x0001840006087890 */ /* 0x000fe4000fffe008 */
[----:B------:R-:W-:Y:S01]  /*1bd0*/  UIADD3 UR32, UPT, UPT, UR6, 0x8400, UR32 ;  /* 0x0000840006207890 */ /* 0x000fe2000fffe020 */
[----:B------:R-:W-:Y:S01]  /*1be0*/  UMOV UR10, UR34 ;  /* 0x00000022000a7c82 */ /* 0x000fe20008000000 */
[----:B------:R-:W-:Y:S01]  /*1bf0*/  UIADD3 UR7, UPT, UPT, UR7, 0x1, URZ ;  /* 0x0000000107077890 */ /* 0x000fe2000fffe0ff */
[----:B------:R-:W-:-:S03]  /*1c00*/  UMOV UR13, UR24 ;  /* 0x00000018000d7c82 */ /* 0x000fc60008000000 */
[----:B------:R-:W-:-:S03]  /*1c10*/  UISETP.NE.AND UP0, UPT, UR7, UR24, UPT ;  /* 0x000000180700728c */ /* 0x000fc6000bf05270 */
[----:B------:R1:W-:Y:S01]  /*1c20*/  UTMALDG.3D.MULTICAST [UR32], [UR16], UR4, desc[UR18] ;  /* 0x00001220100073b4 */ /* 0x0003e20008011804 */
[----:B------:R3:W-:Y:S01]  /*1c30*/  UTMALDG.3D [UR8], [UR14], desc[UR18] ;  /* 0x000012080e0075b4 */ /* 0x0007e20008011000 */
[----:B-1----:R-:W-:-:S04]  /*1c40*/  UMOV UR4, UR5 ;  /* 0x0000000500047c82 */ /* 0x002fc80008000000 */
[----:B---3--:R-:W-:Y:S05]  /*1c50*/  BRA.U UP0, `(.L_x_31) ;  /* 0xfffffffd004c7547 */ /* 0x008fea000b83ffff */
.L_x_25:
[----:B------:R-:W-:Y:S01]  /*1c60*/  ULEA UR4, UR5, UR6, 0x3 ;  /* 0x0000000605047291 */ /* 0x000fe2000f8e18ff */
[----:B-1----:R-:W-:Y:S01]  /*1c70*/  SHF.L.U32 R0, R12, 0x1f, RZ ;  /* 0x0000001f0c007819 */ /* 0x002fe200000006ff */
[----:B------:R-:W-:Y:S01]  /*1c80*/  @!P1 SYNCS.ARRIVE.TRANS64.A1T0 RZ, [UR6+0x68], RZ ;  /* 0x000068ffffff99a7 */ /* 0x000fe20008100006 */
[----:B------:R-:W-:-:S06]  /*1c90*/  UISETP.GT.AND UP0, UPT, UR41, UR40, UPT ;  /* 0x000000282900728c */ /* 0x000fcc000bf04270 */
[----:B--2-4-:R1:W2:Y:S03]  /*1ca0*/  SYNCS.PHASECHK.TRANS64.TRYWAIT P0, [UR4+0x20], R0 ;  /* 0x00002000ff0075a7 */ /* 0x0142a60008001104 */
[----:B------:R-:W-:Y:S05]  /*1cb0*/  BRA.U !UP0, `(.L_x_32) ;  /* 0x0000000108c07547 */ /* 0x000fea000b800000 */
[----:B------:R-:W-:Y:S01]  /*1cc0*/  UIADD3 UR26, UPT, UPT, UR43, UR13, URZ ;  /* 0x0000000d2b1a7290 */ /* 0x000fe2000fffe0ff */
[----:B------:R-:W-:-:S11]  /*1cd0*/  UMOV UR4, UR5 ;  /* 0x0000000500047c82 */ /* 0x000fd60008000000 */
.L_x_38:
[----:B------:R-:W-:Y:S01]  /*1ce0*/  ULEA UR17, UR4, UR6, 0x3 ;  /* 0x0000000604117291 */ /* 0x000fe2000f8e18ff */
[----:B--2---:R-:W-:Y:S01]  /*1cf0*/  @!P3 MOV R2, 0x8000 ;  /* 0x000080000002b802 */ /* 0x004fe20000000f00 */
[----:B--2-4-:R-:W-:Y:S10]  /*1d00*/  @P0 BRA `(.L_x_33) ;  /* 0x00000000000c0947 */ /* 0x014ff40003800000 */
[----:B------:R-:W-:-:S04]  /*1d10*/  SHF.L.U32 R3, R12, 0x1f, RZ ;  /* 0x0000001f0c037819 */ /* 0x000fc800000006ff */
[----:B------:R-:W2:Y:S02]  /*1d20*/  SYNCS.PHASECHK.TRANS64.TRYWAIT P0, [UR17+0x20], R3 ;  /* 0x00002003ff0075a7 */ /* 0x000ea40008001111 */
[----:B--2---:R-:W-:Y:S05]  /*1d30*/  @!P0 BRA `(.L_x_34) ;  /* 0x0000006c003c8947 */ /* 0x004fea0003800000 */
.L_x_33:
[----:B------:R2:W-:Y:S01]  /*1d40*/  @!P3 SYNCS.ARRIVE.TRANS64 RZ, [UR17], R2 ;  /* 0x00000002ffffb9a7 */ /* 0x0005e20008000011 */
[----:B------:R-:W-:-:S04]  /*1d50*/  ULOP3.LUT UR5, UR25, 0x2, URZ, 0xfc, !UPT ;  /* 0x0000000219057892 */ /* 0x000fc8000f8efcff */
[----:B------:R-:W-:-:S09]  /*1d60*/  UISETP.NE.AND UP0, UPT, UR5, 0x2, UPT ;  /* 0x000000020500788c */ /* 0x000fd2000bf05270 */
[----:B------:R-:W-:Y:S05]  /*1d70*/  BRA.U UP0, `(.L_x_35) ;  /* 0x0000000100047547 */ /* 0x000fea000b800000 */
[----:B------:R-:W-:Y:S05]  /*1d80*/  BPT.TRAP 0x1 ;  /* 0x000000040000795c */ /* 0x000fea0000300000 */
.L_x_35:
[----:B------:R-:W-:Y:S04]  /*1d90*/  BSSY.RECONVERGENT B0, `(.L_x_36) ;  /* 0x0000003000007945 */ /* 0x000fe80003800200 */
[----:B------:R-:W-:Y:S05]  /*1da0*/  @P2 BRA `(.L_x_37) ;  /* 0x0000000000042947 */ /* 0x000fea0003800000 */
[----:B------:R-:W-:Y:S05]  /*1db0*/  BPT.TRAP 0x1 ;  /* 0x000000040000795c */ /* 0x000fea0000300000 */
.L_x_37:
[----:B------:R-:W-:Y:S05]  /*1dc0*/  BSYNC.RECONVERGENT B0 ;  /* 0x0000000000007941 */ /* 0x000fea0003800200 */
.L_x_36:
[----:B------:R-:W-:Y:S02]  /*1dd0*/  UIADD3 UR5, UPT, UPT, UR4, 0x1, URZ ;  /* 0x0000000104057890 */ /* 0x000fe4000fffe0ff */
[----:B------:R-:W-:Y:S02]  /*1de0*/  UIADD3 UR14, UP1, UPT, UR28, 0x80, URZ ;  /* 0x000000801c0e7890 */ /* 0x000fe4000ff3e0ff */
[----:B------:R-:W-:Y:S02]  /*1df0*/  UISETP.NE.AND UP0, UPT, UR5, 0x4, UPT ;  /* 0x000000040500788c */ /* 0x000fe4000bf05270 */
[----:B------:R-:W-:Y:S02]  /*1e00*/  USHF.L.U32 UR18, UR13, 0x7, URZ ;  /* 0x000000070d127899 */ /* 0x000fe400080006ff */
[----:B------:R-:W-:Y:S02]  /*1e10*/  USEL UR8, URZ, 0x1, UP0 ;  /* 0x00000001ff087887 */ /* 0x000fe40008000000 */
[----:B------:R-:W-:-:S02]  /*1e20*/  USEL UR5, UR5, URZ, UP0 ;  /* 0x000000ff05057287 */ /* 0x000fc40008000000 */
[----:B------:R-:W-:Y:S02]  /*1e30*/  UIADD3 UR22, UP0, UPT, UR28, 0x180, URZ ;  /* 0x000001801c167890 */ /* 0x000fe4000ff1e0ff */
[----:B------:R-:W-:Y:S01]  /*1e40*/  LOP3.LUT R12, R12, UR8, RZ, 0x3c, !PT ;  /* 0x000000080c0c7c12 */ /* 0x000fe2000f8e3cff */
[----:B------:R-:W-:Y:S02]  /*1e50*/  USHF.L.U32 UR8, UR4, 0xe, URZ ;  /* 0x0000000e04087899 */ /* 0x000fe400080006ff */
[----:B------:R-:W-:Y:S01]  /*1e60*/  ULEA UR7, UR5, UR6, 0x3 ;  /* 0x0000000605077291 */ /* 0x000fe2000f8e18ff */
[----:B-1----:R-:W-:Y:S01]  /*1e70*/  SHF.L.U32 R0, R12, 0x1f, RZ ;  /* 0x0000001f0c007819 */ /* 0x002fe200000006ff */
[----:B------:R-:W-:Y:S02]  /*1e80*/  ULOP3.LUT UR16, UR8, UR21, URZ, 0xfc, !UPT ;  /* 0x0000001508107292 */ /* 0x000fe4000f8efcff */
[----:B------:R-:W-:Y:S02]  /*1e90*/  UIADD3.X UR15, UPT, UPT, URZ, UR29, URZ, UP1, !UPT ;  /* 0x0000001dff0f7290 */ /* 0x000fe40008ffe4ff */
[----:B------:R-:W-:-:S02]  /*1ea0*/  UIADD3 UR16, UPT, UPT, UR6, 0x8400, UR16 ;  /* 0x0000840006107890 */ /* 0x000fc4000fffe010 */
[----:B------:R-:W-:Y:S01]  /*1eb0*/  UIADD3 UR8, UPT, UPT, UR6, 0x18400, UR8 ;  /* 0x0001840006087890 */ /* 0x000fe2000fffe008 */
[----:B------:R3:W4:Y:S01]  /*1ec0*/  SYNCS.PHASECHK.TRANS64.TRYWAIT P0, [UR7+0x20], R0 ;  /* 0x00002000ff0075a7 */ /* 0x0007220008001107 */
[----:B------:R-:W-:Y:S01]  /*1ed0*/  UIADD3.X UR23, UPT, UPT, URZ, UR29, URZ, UP0, !UPT ;  /* 0x0000001dff177290 */ /* 0x000fe200087fe4ff */
[----:B------:R-:W-:Y:S01]  /*1ee0*/  UMOV UR4, 0x30000 ;  /* 0x0003000000047882 */ /* 0x000fe20000000000 */
[----:B------:R-:W-:Y:S01]  /*1ef0*/  UMOV UR30, 0x0 ;  /* 0x00000000001e7882 */ /* 0x000fe20000000000 */
[----:B------:R-:W-:Y:S01]  /*1f00*/  UMOV UR31, 0x10000000 ;  /* 0x10000000001f7882 */ /* 0x000fe20000000000 */
[----:B------:R-:W-:Y:S01]  /*1f10*/  UMOV UR19, UR35 ;  /* 0x0000002300137c82 */ /* 0x000fe20008000000 */
[----:B------:R-:W-:Y:S01]  /*1f20*/  UMOV UR20, UR36 ;  /* 0x0000002400147c82 */ /* 0x000fe20008000000 */
[----:B------:R-:W-:Y:S01]  /*1f30*/  UMOV UR12, UR36 ;  /* 0x00000024000c7c82 */ /* 0x000fe20008000000 */
[----:B------:R-:W-:Y:S01]  /*1f40*/  UMOV UR9, UR17 ;  /* 0x0000001100097c82 */ /* 0x000fe20008000000 */
[----:B------:R-:W-:Y:S01]  /*1f50*/  UMOV UR10, UR18 ;  /* 0x00000012000a7c82 */ /* 0x000fe20008000000 */
[----:B------:R1:W-:Y:S01]  /*1f60*/  UTMALDG.3D.MULTICAST [UR16], [UR14], UR4, desc[UR30] ;  /* 0x00001e100e0073b4 */ /* 0x0003e20008011804 */
[----:B------:R-:W-:-:S04]  /*1f70*/  UIADD3 UR13, UPT, UPT, UR13, 0x1, URZ ;  /* 0x000000010d0d7890 */ /* 0x000fc8000fffe0ff */
[----:B------:R-:W-:Y:S01]  /*1f80*/  UISETP.NE.AND UP0, UPT, UR13, UR26, UPT ;  /* 0x0000001a0d00728c */ /* 0x000fe2000bf05270 */
[----:B------:R3:W-:Y:S01]  /*1f90*/  UTMALDG.3D [UR8], [UR22], desc[UR30] ;  /* 0x00001e08160075b4 */ /* 0x0007e20008011000 */
[----:B-1----:R-:W-:-:S07]  /*1fa0*/  UMOV UR4, UR5 ;  /* 0x0000000500047c82 */ /* 0x002fce0008000000 */
[----:B---3--:R-:W-:Y:S05]  /*1fb0*/  BRA.U UP0, `(.L_x_38) ;  /* 0xfffffffd00487547 */ /* 0x008fea000b83ffff */
.L_x_32:
[C---:B------:R-:W-:Y:S01]  /*1fc0*/  LEA R3, R11.reuse, UR6, 0x3 ;  /* 0x000000060b037c11 */ /* 0x040fe2000f8e18ff */
[----:B------:R-:W-:Y:S01]  /*1fd0*/  NOP ;  /* 0x0000000000007918 */ /* 0x000fe20000000000 */
[----:B-1----:R-:W-:Y:S02]  /*1fe0*/  SHF.L.U32 R0, R10, 0x1f, RZ ;  /* 0x0000001f0a007819 */ /* 0x002fe400000006ff */
[----:B------:R-:W-:Y:S02]  /*1ff0*/  LEA R5, R11, UR6, 0x4 ;  /* 0x000000060b057c11 */ /* 0x000fe4000f8e20ff */
[----:B--2-4-:R-:W1:Y:S02]  /*2000*/  SYNCS.PHASECHK.TRANS64.TRYWAIT P0, [R3+URZ+0x70], R0 ;  /* 0x00007000030075a7 */ /* 0x014e6400080011ff */
[----:B-1----:R-:W-:Y:S05]  /*2010*/  @!P0 BRA `(.L_x_39) ;  /* 0x00000068009c8947 */ /* 0x002fea0003800000 */
.L_x_115:
[----:B------:R-:W2:Y:S01]  /*2020*/  LDS.128 R4, [R5+0x100] ;  /* 0x0001000005047984 */ /* 0x000ea20000000c00 */
[----:B------:R-:W-:Y:S01]  /*2030*/  UISETP.GE.AND UP0, UPT, UR42, 0x1, UPT ;  /* 0x000000012a00788c */ /* 0x000fe2000bf06270 */
[----:B------:R-:W-:Y:S01]  /*2040*/  @!PT LDS RZ, [RZ] ;  /* 0x00000000fffff984 */ /* 0x000fe20000000800 */
[----:B------:R-:W-:Y:S01]  /*2050*/  @!PT LDS RZ, [RZ] ;  /* 0x00000000fffff984 */ /* 0x000fe20000000800 */
[----:B------:R-:W-:Y:S01]  /*2060*/  @!PT LDS RZ, [RZ] ;  /* 0x00000000fffff984 */ /* 0x000fe20000000800 */
[----:B------:R-:W-:Y:S01]  /*2070*/  @!PT LDS RZ, [RZ] ;  /* 0x00000000fffff984 */ /* 0x000fe20000000800 */
[----:B------:R3:W-:Y:S06]  /*2080*/  MEMBAR.ALL.CTA ;  /* 0x0000000000007992 */ /* 0x0007ec0000008000 */
[----:B---3--:R-:W3:Y:S01]  /*2090*/  FENCE.VIEW.ASYNC.S ;  /* 0x00000000000073c6 */ /* 0x008ee20000000000 */
[----:B--2---:R-:W-:-:S13]  /*20a0*/  LOP3.LUT P0, RZ, R6, 0x1, RZ, 0xc0, !PT ;  /* 0x0000000106ff7812 */ /* 0x004fda000780c0ff */
[----:B---3--:R-:W-:Y:S01]  /*20b0*/  VOTEU.ANY UP1, P0 ;  /* 0x0000000000ff7886 */ /* 0x008fe20000020100 */
[----:B------:R-:W-:-:S13]  /*20c0*/  PLOP3.LUT P0, PT, PT, PT, UP1, 0x80, 0x8 ;  /* 0x000000000008781c */ /* 0x000fda0003f0f018 */
[----:B-1----:R-:W-:Y:S02]  /*20d0*/  @P0 LOP3.LUT R0, R5, 0xffff, RZ, 0xc0, !PT ;  /* 0x0000ffff05000812 */ /* 0x002fe400078ec0ff */
[----:B------:R-:W-:Y:S02]  /*20e0*/  @P0 MOV R2, R4 ;  /* 0x0000000400020202 */ /* 0x000fe40000000f00 */
[----:B------:R-:W-:Y:S01]  /*20f0*/  @P0 R2UR UR7, R0 ;  /* 0x00000000000702ca */ /* 0x000fe200000e0000 */
[----:B------:R-:W-:Y:S01]  /*2100*/  VIADD R0, R3, 0x80 ;  /* 0x0000008003007836 */ /* 0x000fe20000000000 */
[----:B------:R-:W-:Y:S02]  /*2110*/  @P0 SHF.R.U32.HI R4, RZ, 0x10, R5 ;  /* 0x00000010ff040819 */ /* 0x000fe40000011605 */
[----:B------:R-:W-:Y:S02]  /*2120*/  @P0 R2UR UR8, R2 ;  /* 0x00000000020802ca */ /* 0x000fe400000e0000 */
[----:B------:R-:W-:-:S02]  /*2130*/  PRMT R0, RZ, 0x654, R0 ;  /* 0x00000654ff007816 */ /* 0x000fc40000000000 */
[----:B------:R-:W-:Y:S02]  /*2140*/  @P0 R2UR UR4, R4 ;  /* 0x00000000040402ca */ /* 0x000fe400000e0000 */
[----:B------:R1:W-:Y:S03]  /*2150*/  SYNCS.ARRIVE.TRANS64.RED.A1T0 RZ, [R0+URZ], RZ ;  /* 0x000000ff00ff79a7 */ /* 0x0003e600081004ff */
[----:B------:R-:W-:-:S04]  /*2160*/  @UP1 UMOV UR27, UR7 ;  /* 0x00000007001b1c82 */ /* 0x000fc80008000000 */
[----:B------:R-:W-:-:S04]  /*2170*/  @UP1 UMOV UR37, UR8 ;  /* 0x0000000800251c82 */ /* 0x000fc80008000000 */
[----:B------:R-:W-:Y:S01]  /*2180*/  @UP1 UMOV UR36, UR4 ;  /* 0x0000000400241c82 */ /* 0x000fe20008000000 */
[----:B------:R-:W-:Y:S05]  /*2190*/  BRA.U !UP0, `(.L_x_40) ;  /* 0x0000000108d47547 */ /* 0x000fea000b800000 */
[----:B------:R-:W2:Y:S01]  /*21a0*/  LDCU.128 UR12, c[0x0][0xb10] ;  /* 0x00016200ff0c77ac */ /* 0x000ea20008000c00 */
[----:B------:R-:W3:Y:S01]  /*21b0*/  LDCU UR26, c[0x0][0xb20] ;  /* 0x00016400ff1a77ac */ /* 0x000ee20008000800 */
[----:B------:R-:W4:Y:S01]  /*21c0*/  LDCU UR20, c[0x0][0xb0c] ;  /* 0x00016180ff1477ac */ /* 0x000f220008000800 */
[----:B------:R-:W1:Y:S01]  /*21d0*/  LDCU.64 UR10, c[0x0][0xb28] ;  /* 0x00016500ff0a77ac */ /* 0x000e620008000a00 */
[----:B------:R-:W-:Y:S02]  /*21e0*/  UISETP.NE.AND UP3, UPT, UR42, 0x1, UPT ;  /* 0x000000012a00788c */ /* 0x000fe4000bf65270 */
[----:B--2---:R-:W-:Y:S02]  /*21f0*/  UIMAD.WIDE.U32 UR16, UR38, UR15, URZ ;  /* 0x0000000f261072a5 */ /* 0x004fe4000f8e00ff */
[----:B------:R-:W-:Y:S02]  /*2200*/  UIMAD.WIDE.U32 UR8, UR39, UR12, URZ ;  /* 0x0000000c270872a5 */ /* 0x000fe4000f8e00ff */
[----:B------:R-:W-:-:S02]  /*2210*/  UISETP.NE.AND UP0, UPT, UR14, 0x1, UPT ;  /* 0x000000010e00788c */ /* 0x000fc4000bf05270 */
[----:B------:R-:W-:Y:S01]  /*2220*/  UIMAD.WIDE.U32 UR22, UR27, UR15, URZ ;  /* 0x0000000f1b1672a5 */ /* 0x000fe2000f8e00ff */
[----:B------:R-:W-:Y:S02]  /*2230*/  UMOV UR16, UR17 ;  /* 0x0000001100107c82 */ /* 0x000fe40008000000 */
[----:B------:R-:W-:Y:S01]  /*2240*/  UMOV UR8, UR9 ;  /* 0x0000000900087c82 */ /* 0x000fe20008000000 */
[----:B---3--:R-:W-:Y:S02]  /*2250*/  USHF.R.U32.HI UR16, URZ, UR26, UR16 ;  /* 0x0000001aff107299 */ /* 0x008fe40008011610 */
[----:B----4-:R-:W-:Y:S02]  /*2260*/  UISETP.NE.AND UP2, UPT, UR20, 0x1, UPT ;  /* 0x000000011400788c */ /* 0x010fe4000bf45270 */
[----:B------:R-:W-:Y:S02]  /*2270*/  USHF.R.U32.HI UR8, URZ, UR13, UR8 ;  /* 0x0000000dff087299 */ /* 0x000fe40008011608 */
[----:B------:R-:W-:-:S02]  /*2280*/  USEL UR7, UR38, UR16, !UP0 ;  /* 0x0000001026077287 */ /* 0x000fc4000c000000 */
[----:B------:R-:W-:Y:S02]  /*2290*/  USEL UR8, UR39, UR8, !UP2 ;  /* 0x0000000827087287 */ /* 0x000fe4000d000000 */
[----:B-1----:R-:W-:Y:S01]  /*22a0*/  UIMAD.WIDE.U32 UR16, UR7, UR10, URZ ;  /* 0x0000000a071072a5 */ /* 0x002fe2000f8e00ff */
[----:B------:R-:W-:Y:S01]  /*22b0*/  UMOV UR4, UR23 ;  /* 0x0000001700047c82 */ /* 0x000fe20008000000 */
[----:B------:R-:W-:Y:S02]  /*22c0*/  UIMAD.WIDE.U32 UR18, UR37, UR12, URZ ;  /* 0x0000000c251272a5 */ /* 0x000fe4000f8e00ff */
[----:B------:R-:W-:-:S03]  /*22d0*/  UIMAD.WIDE.U32 UR22, UR8, UR10, URZ ;  /* 0x0000000a081672a5 */ /* 0x000fc6000f8e00ff */
[----:B------:R-:W-:Y:S01]  /*22e0*/  UMOV UR16, UR17 ;  /* 0x0000001100107c82 */ /* 0x000fe20008000000 */
[----:B------:R-:W-:Y:S02]  /*22f0*/  USHF.R.U32.HI UR4, URZ, UR26, UR4 ;  /* 0x0000001aff047299 */ /* 0x000fe40008011604 */
[----:B------:R-:W-:Y:S01]  /*2300*/  @UP3 USHF.R.U32.HI UR7, URZ, UR11, UR16 ;  /* 0x0000000bff073299 */ /* 0x000fe20008011610 */
[----:B------:R-:W-:Y:S01]  /*2310*/  UMOV UR18, UR19 ;  /* 0x0000001300127c82 */ /* 0x000fe20008000000 */
[----:B------:R-:W-:Y:S01]  /*2320*/  UMOV UR22, UR23 ;  /* 0x0000001700167c82 */ /* 0x000fe20008000000 */
[----:B------:R-:W-:Y:S02]  /*2330*/  USHF.R.U32.HI UR13, URZ, UR13, UR18 ;  /* 0x0000000dff0d7299 */ /* 0x000fe40008011612 */
[----:B------:R-:W-:Y:S02]  /*2340*/  USEL UR4, UR27, UR4, !UP0 ;  /* 0x000000041b047287 */ /* 0x000fe4000c000000 */
[----:B------:R-:W-:-:S02]  /*2350*/  @UP3 USHF.R.U32.HI UR8, URZ, UR11, UR22 ;  /* 0x0000000bff083299 */ /* 0x000fc40008011616 */
[----:B------:R-:W-:Y:S02]  /*2360*/  UIMAD UR9, UR42, UR7, URZ ;  /* 0x000000072a0972a4 */ /* 0x000fe4000f8e02ff */
[----:B------:R-:W-:Y:S02]  /*2370*/  USEL UR7, UR37, UR13, !UP2 ;  /* 0x0000000d25077287 */ /* 0x000fe4000d000000 */
[----:B------:R-:W-:Y:S02]  /*2380*/  UIMAD UR12, UR42, UR8, URZ ;  /* 0x000000082a0c72a4 */ /* 0x000fe4000f8e02ff */
[----:B------:R-:W-:Y:S02]  /*2390*/  UISETP.GE.AND UP0, UPT, UR4, UR9, UPT ;  /* 0x000000090400728c */ /* 0x000fe4000bf06270 */
[----:B------:R-:W-:Y:S02]  /*23a0*/  UIMAD.WIDE.U32 UR16, UR4, UR10, URZ ;  /* 0x0000000a041072a5 */ /* 0x000fe4000f8e00ff */
[----:B------:R-:W-:-:S02]  /*23b0*/  UISETP.GE.OR UP0, UPT, UR7, UR12, UP0 ;  /* 0x0000000c0700728c */ /* 0x000fc40008706670 */
        /* <DEDUP_REMOVED lines=19> */
.L_x_40:
[----:B------:R-:W2:Y:S02]  /*24f0*/  LDCU UR4, c[0x0][0xb30] ;  /* 0x00016600ff0477ac */ /* 0x000ea40008000800 */
[----:B--2---:R-:W-:-:S09]  /*2500*/  UISETP.NE.AND UP0, UPT, UR4, 0x1, UPT ;  /* 0x000000010400788c */ /* 0x004fd2000bf05270 */
[----:B------:R-:W-:Y:S05]  /*2510*/  BRA.U UP0, `(.L_x_41) ;  /* 0x0000000100447547 */ /* 0x000fea000b800000 */
[----:B------:R-:W2:Y:S01]  /*2520*/  LDCU.128 UR12, c[0x0][0xb10] ;  /* 0x00016200ff0c77ac */ /* 0x000ea20008000c00 */
[----:B------:R-:W3:Y:S01]  /*2530*/  LDCU UR16, c[0x0][0xb0c] ;  /* 0x00016180ff1077ac */ /* 0x000ee20008000800 */
[----:B------:R-:W4:Y:S01]  /*2540*/  LDCU UR17, c[0x0][0xb20] ;  /* 0x00016400ff1177ac */ /* 0x000f220008000800 */
[----:B--2---:R-:W-:Y:S02]  /*2550*/  UIMAD.WIDE.U32 UR10, UR37, UR12, URZ ;  /* 0x0000000c250a72a5 */ /* 0x004fe4000f8e00ff */
[----:B------:R-:W-:Y:S02]  /*2560*/  UIMAD.WIDE.U32 UR8, UR27, UR15, URZ ;  /* 0x0000000f1b0872a5 */ /* 0x000fe4000f8e00ff */
[----:B---3--:R-:W-:Y:S02]  /*2570*/  UISETP.NE.AND UP2, UPT, UR16, 0x1, UPT ;  /* 0x000000011000788c */ /* 0x008fe4000bf45270 */
[----:B------:R-:W-:Y:S01]  /*2580*/  UISETP.NE.AND UP0, UPT, UR14, 0x1, UPT ;  /* 0x000000010e00788c */ /* 0x000fe2000bf05270 */
[----:B------:R-:W-:-:S02]  /*2590*/  UMOV UR7, UR11 ;  /* 0x0000000b00077c82 */ /* 0x000fc40008000000 */
[----:B------:R-:W-:Y:S01]  /*25a0*/  UMOV UR4, UR9 ;  /* 0x0000000900047c82 */ /* 0x000fe20008000000 */
[----:B------:R-:W-:Y:S02]  /*25b0*/  USHF.R.U32.HI UR7, URZ, UR13, UR7 ;  /* 0x0000000dff077299 */ /* 0x000fe40008011607 */
[----:B----4-:R-:W-:Y:S02]  /*25c0*/  USHF.R.U32.HI UR4, URZ, UR17, UR4 ;  /* 0x00000011ff047299 */ /* 0x010fe40008011604 */
[----:B------:R-:W-:Y:S02]  /*25d0*/  USEL UR7, UR37, UR7, !UP2 ;  /* 0x0000000725077287 */ /* 0x000fe4000d000000 */
[----:B------:R-:W-:-:S04]  /*25e0*/  USEL UR4, UR27, UR4, !UP0 ;  /* 0x000000041b047287 */ /* 0x000fc8000c000000 */
[----:B------:R-:W-:Y:S02]  /*25f0*/  UIADD3 UR8, UPT, UPT, UR7, -UR4, URZ ;  /* 0x8000000407087290 */ /* 0x000fe4000fffe0ff */
[----:B------:R-:W-:Y:S02]  /*2600*/  UIADD3 UR4, UPT, UPT, -UR7, UR4, URZ ;  /* 0x0000000407047290 */ /* 0x000fe4000fffe1ff */
[----:B------:R-:W-:Y:S02]  /*2610*/  UIMAD UR27, UR8, UR14, UR27 ;  /* 0x0000000e081b72a4 */ /* 0x000fe4000f8e021b */
[----:B------:R-:W-:-:S12]  /*2620*/  UIMAD UR37, UR4, UR16, UR37 ;  /* 0x00000010042572a4 */ /* 0x000fd8000f8e0225 */
.L_x_41:
[----:B------:R-:W-:Y:S01]  /*2630*/  VIADD R11, R11, 0x1 ;  /* 0x000000010b0b7836 */ /* 0x000fe20000000000 */
[----:B------:R-:W-:Y:S01]  /*2640*/  R2UR UR4, R147 ;  /* 0x00000000930472ca */ /* 0x000fe200000e0000 */
[----:B------:R-:W-:Y:S01]  /*2650*/  UIADD3 UR20, UPT, UPT, UR27, UR63, URZ ;  /* 0x0000003f1b147290 */ /* 0x000fe2000fffe0ff */
[----:B------:R-:W-:Y:S02]  /*2660*/  PLOP3.LUT P1, PT, PT, PT, PT, 0x80, 0x8 ;  /* 0x000000000008781c */ /* 0x000fe40003f2f070 */
[----:B------:R-:W-:-:S04]  /*2670*/  ISETP.NE.AND P0, PT, R11, 0x2, PT ;  /* 0x000000020b00780c */ /* 0x000fc80003f05270 */
[----:B------:R-:W-:Y:S02]  /*2680*/  SEL R3, RZ, 0x1, P0 ;  /* 0x00000001ff037807 */ /* 0x000fe40000000000 */
[----:B------:R-:W-:Y:S02]  /*2690*/  SEL R11, R11, RZ, P0 ;  /* 0x000000ff0b0b7207 */ /* 0x000fe40000000000 */
[----:B------:R-:W-:Y:S01]  /*26a0*/  LOP3.LUT R10, R10, R3, RZ, 0x3c, !PT ;  /* 0x000000030a0a7212 */ /* 0x000fe200078e3cff */
[----:B------:R-:W-:Y:S01]  /*26b0*/  UIADD3 UR16, UPT, UPT, UR37, UR4, URZ ;  /* 0x0000000425107290 */ /* 0x000fe2000fffe0ff */
[----:B------:R-:W-:Y:S11]  /*26c0*/  BRA.U UP1, `(.L_x_42) ;  /* 0xfffffff101407547 */ /* 0x000ff6000b83ffff */
[----:B------:R-:W-:Y:S01]  /*26d0*/  UIADD3 UR7, UPT, UPT, UR6, 0x20, URZ ;  /* 0x0000002006077890 */ /* 0x000fe2000fffe0ff */
[----:B------:R-:W-:-:S03]  /*26e0*/  SHF.L.U32 R3, R12, 0x1f, RZ ;  /* 0x0000001f0c037819 */ /* 0x000fc600000006ff */
[----:B------:R-:W-:-:S09]  /*26f0*/  ULEA UR4, UR5, UR7, 0x3 ;  /* 0x0000000705047291 */ /* 0x000fd2000f8e18ff */
[----:B------:R-:W2:Y:S02]  /*2700*/  SYNCS.PHASECHK.TRANS64.TRYWAIT P0, [UR4], R3 ;  /* 0x00000003ff0075a7 */ /* 0x000ea40008001104 */
[----:B--2---:R-:W-:Y:S05]  /*2710*/  @!P0 BRA `(.L_x_43) ;  /* 0x0000006000f08947 */ /* 0x004fea0003800000 */
.L_x_117:
[----:B------:R-:W-:-:S04]  /*2720*/  UIADD3 UR4, UPT, UPT, UR5, 0x1, URZ ;  /* 0x0000000105047890 */ /* 0x000fc8000fffe0ff */
[----:B------:R-:W-:-:S04]  /*2730*/  UISETP.NE.AND UP0, UPT, UR4, 0x4, UPT ;  /* 0x000000040400788c */ /* 0x000fc8000bf05270 */
[----:B------:R-:W-:Y:S02]  /*2740*/  USEL UR6, URZ, 0x1, UP0 ;  /* 0x00000001ff067887 */ /* 0x000fe40008000000 */
[----:B------:R-:W-:-:S04]  /*2750*/  USEL UR4, UR4, URZ, UP0 ;  /* 0x000000ff04047287 */ /* 0x000fc80008000000 */
[----:B------:R-:W-:Y:S01]  /*2760*/  ULEA UR5, UR4, UR7, 0x3 ;  /* 0x0000000704057291 */ /* 0x000fe2000f8e18ff */
[----:B------:R-:W-:-:S04]  /*2770*/  LOP3.LUT R2, R12, UR6, RZ, 0x3c, !PT ;  /* 0x000000060c027c12 */ /* 0x000fc8000f8e3cff */
[----:B-1----:R-:W-:-:S04]  /*2780*/  SHF.L.U32 R3, R2, 0x1f, RZ ;  /* 0x0000001f02037819 */ /* 0x002fc800000006ff */
[----:B------:R-:W1:Y:S02]  /*2790*/  SYNCS.PHASECHK.TRANS64.TRYWAIT P0, [UR5], R3 ;  /* 0x00000003ff0075a7 */ /* 0x000e640008001105 */
[----:B-1----:R-:W-:Y:S05]  /*27a0*/  @!P0 BRA `(.L_x_44) ;  /* 0x0000006000e48947 */ /* 0x002fea0003800000 */
.L_x_119:
        /* <DEDUP_REMOVED lines=9> */
.L_x_121:
[----:B------:R-:W-:-:S04]  /*2840*/  UIADD3 UR4, UPT, UPT, UR4, 0x1, URZ ;  /* 0x0000000104047890 */ /* 0x000fc8000fffe0ff */
[----:B------:R-:W-:-:S04]  /*2850*/  UISETP.NE.AND UP0, UPT, UR4, 0x4, UPT ;  /* 0x000000040400788c */ /* 0x000fc8000bf05270 */
[----:B------:R-:W-:Y:S02]  /*2860*/  USEL UR5, URZ, 0x1, UP0 ;  /* 0x00000001ff057887 */ /* 0x000fe40008000000 */
[----:B------:R-:W-:-:S04]  /*2870*/  USEL UR4, UR4, URZ, UP0 ;  /* 0x000000ff04047287 */ /* 0x000fc80008000000 */
[----:B------:R-:W-:Y:S01]  /*2880*/  ULEA UR4, UR4, UR7, 0x3 ;  /* 0x0000000704047291 */ /* 0x000fe2000f8e18ff */
[----:B-1----:R-:W-:-:S04]  /*2890*/  LOP3.LUT R3, R2, UR5, RZ, 0x3c, !PT ;  /* 0x0000000502037c12 */ /* 0x002fc8000f8e3cff */
[----:B------:R-:W-:Y:S01]  /*28a0*/  SHF.L.U32 R3, R3, 0x1f, RZ ;  /* 0x0000001f03037819 */ /* 0x000fe200000006ff */
[----:B------:R-:W-:-:S07]  /*28b0*/  IMAD.U32 R0, RZ, RZ, UR4 ;  /* 0x00000004ff007e24 */ /* 0x000fce000f8e00ff */
.L_x_46:
[----:B-1----:R1:W2:Y:S02]  /*28c0*/  SYNCS.PHASECHK.TRANS64.TRYWAIT P0, [R0+URZ], R3 ;  /* 0x00000003000075a7 */ /* 0x0022a400080011ff */
[----:B--2---:R-:W-:Y:S05]  /*28d0*/  @!P0 NANOSLEEP.SYNCS 0x989680 ;  /* 0x009896800000895d */ /* 0x004fea0003900000 */
[----:B------:R-:W2:Y:S02]  /*28e0*/  @!P0 SYNCS.PHASECHK.TRANS64 P0, [R0+URZ], R3 ;  /* 0x00000003000085a7 */ /* 0x000ea400080010ff */
[----:B--2---:R-:W-:Y:S05]  /*28f0*/  @P0 EXIT ;  /* 0x000000000000094d */ /* 0x004fea0003800000 */
[----:B------:R-:W-:Y:S05]  /*2900*/  BRA `(.L_x_46) ;  /* 0xfffffffc00ec7947 */ /* 0x000fea000383ffff */
.L_x_22:
[----:B------:R-:W-:-:S04]  /*2910*/  UISETP.NE.AND UP0, UPT, UR45, URZ, UPT ;  /* 0x000000ff2d00728c */ /* 0x000fc8000bf05270 */
[----:B------:R-:W-:-:S09]  /*2920*/  UISETP.NE.OR UP0, UPT, UR17, 0x1, UP0 ;  /* 0x000000011100788c */ /* 0x000fd20008705670 */
[----:B------:R-:W-:Y:S05]  /*2930*/  BRA.U UP0, `(.L_x_47) ;  /* 0x0000000500487547 */ /* 0x000fea000b800000 */
[----:B------:R-:W-:Y:S01]  /*2940*/  ISETP.GE.U32.AND P2, PT, R0, 0x2, PT ;  /* 0x000000020000780c */ /* 0x000fe20003f46070 */
[----:B------:R-:W-:Y:S01]  /*2950*/  IMAD.MOV.U32 R12, RZ, RZ, 0x1 ;  /* 0x00000001ff0c7424 */ /* 0x000fe200078e00ff */
[----:B------:R-:W-:Y:S02]  /*2960*/  CS2R R10, SRZ ;  /* 0x00000000000a7805 */ /* 0x000fe4000001ff00 */
[----:B------:R-:W-:Y:S01]  /*2970*/  CS2R R8, SRZ ;  /* 0x0000000000087805 */ /* 0x000fe2000001ff00 */
[----:B------:R-:W-:Y:S01]  /*2980*/  UMOV UR6, 0x400 ;  /* 0x0000040000067882 */ /* 0x000fe20000000000 */
[----:B------:R-:W-:Y:S01]  /*2990*/  UMOV UR5, URZ ;  /* 0x000000ff00057c82 */ /* 0x000fe20008000000 */
[----:B------:R-:W-:-:S12]  /*29a0*/  ULEA UR6, UR45, UR6, 0x18 ;  /* 0x000000062d067291 */ /* 0x000fd8000f8ec0ff */
.L_x_51:
[----:B------:R-:W-:Y:S02]  /*29b0*/  LEA R2, R8, UR6, 0x3 ;  /* 0x0000000608027c11 */ /* 0x000fe4000f8e18ff */
[----:B------:R-:W-:-:S03]  /*29c0*/  SHF.L.U32 R5, R9, 0x1f, RZ ;  /* 0x0000001f09057819 */ /* 0x000fc600000006ff */
[----:B------:R-:W-:Y:S01]  /*29d0*/  VIADD R4, R2, 0xe0 ;  /* 0x000000e002047836 */ /* 0x000fe20000000000 */
[----:B------:R-:W1:Y:S02]  /*29e0*/  SYNCS.PHASECHK.TRANS64.TRYWAIT P0, [R2+URZ+0xd0], R5 ;  /* 0x0000d005020075a7 */ /* 0x000e6400080011ff */
[----:B-1----:R-:W-:Y:S05]  /*29f0*/  @!P0 BRA `(.L_x_48) ;  /* 0x0000006000808947 */ /* 0x002fea0003800000 */
.L_x_122:
[----:B------:R-:W-:Y:S01]  /*2a00*/  ULEA UR4, UR5, UR6, 0x3 ;  /* 0x0000000605047291 */ /* 0x000fe2000f8e18ff */
[----:B------:R-:W-:Y:S02]  /*2a10*/  PRMT R4, RZ, 0x654, R4 ;  /* 0x00000654ff047816 */ /* 0x000fe40000000004 */
[----:B-1----:R-:W-:Y:S01]  /*2a20*/  SHF.L.U32 R5, R12, 0x1f, RZ ;  /* 0x0000001f0c057819 */ /* 0x002fe200000006ff */
[----:B------:R-:W-:Y:S01]  /*2a30*/  UIADD3 UR7, UPT, UPT, UR4, 0x70, URZ ;  /* 0x0000007004077890 */ /* 0x000fe2000fffe0ff */
[----:B------:R1:W-:Y:S05]  /*2a40*/  SYNCS.ARRIVE.TRANS64.RED.A1T0 RZ, [R4+URZ], RZ ;  /* 0x000000ff04ff79a7 */ /* 0x0003ea00081004ff */
[----:B------:R-:W-:Y:S01]  /*2a50*/  IMAD.U32 R7, RZ, RZ, UR7 ;  /* 0x00000007ff077e24 */ /* 0x000fe2000f8e00ff */
[----:B------:R-:W2:Y:S04]  /*2a60*/  SYNCS.PHASECHK.TRANS64.TRYWAIT P0, [UR4+0x80], R5 ;  /* 0x00008005ff0075a7 */ /* 0x000ea80008001104 */
[----:B------:R-:W-:Y:S01]  /*2a70*/  PRMT R6, R0, 0x654, R7 ;  /* 0x0000065400067816 */ /* 0x000fe20000000007 */
[----:B-1----:R-:W-:Y:S01]  /*2a80*/  @!P2 IMAD.MOV.U32 R4, RZ, RZ, 0x10 ;  /* 0x00000010ff04a424 */ /* 0x002fe200078e00ff */
[----:B--2---:R-:W-:Y:S06]  /*2a90*/  @!P0 BRA `(.L_x_49) ;  /* 0x00000060006c8947 */ /* 0x004fec0003800000 */
.L_x_124:
[----:B------:R-:W-:Y:S01]  /*2aa0*/  ULEA UR8, UR5, UR6, 0x4 ;  /* 0x0000000605087291 */ /* 0x000fe2000f8e20ff */
[----:B------:R-:W-:Y:S01]  /*2ab0*/  SEL R3, R6, R3, !P2 ;  /* 0x0000000306037207 */ /* 0x000fe20005000000 */
[----:B------:R-:W-:Y:S01]  /*2ac0*/  UIADD3 UR9, UPT, UPT, UR4, 0x70, URZ ;  /* 0x0000007004097890 */ /* 0x000fe2000fffe0ff */
[----:B-1----:R-:W-:Y:S01]  /*2ad0*/  LEA R2, R11, UR6, 0x3 ;  /* 0x000000060b027c11 */ /* 0x002fe2000f8e18ff */
[----:B------:R-:W-:Y:S01]  /*2ae0*/  UIADD3 UR8, UPT, UPT, UR8, 0x100, URZ ;  /* 0x0000010008087890 */ /* 0x000fe2000fffe0ff */
[----:B------:R-:W-:Y:S01]  /*2af0*/  SHF.L.U32 R5, R10, 0x1f, RZ ;  /* 0x0000001f0a057819 */ /* 0x000fe200000006ff */
[----:B------:R1:W-:Y:S01]  /*2b00*/  @!P2 SYNCS.ARRIVE.TRANS64.RED RZ, [R3+URZ], R4 ;  /* 0x0000000403ffa9a7 */ /* 0x0003e200080004ff */
[----:B------:R-:W-:Y:S01]  /*2b10*/  UIADD3 UR4, UPT, UPT, UR5, 0x1, URZ ;  /* 0x0000000105047890 */ /* 0x000fe2000fffe0ff */
[----:B------:R-:W-:-:S03]  /*2b20*/  VIADD R8, R8, 0x1 ;  /* 0x0000000108087836 */ /* 0x000fc60000000000 */
[----:B------:R-:W-:Y:S02]  /*2b30*/  UISETP.NE.AND UP0, UPT, UR4, 0x2, UPT ;  /* 0x000000020400788c */ /* 0x000fe4000bf05270 */
[----:B------:R-:W-:Y:S06]  /*2b40*/  UGETNEXTWORKID.BROADCAST [UR8], [UR9] ;  /* 0x00000000080073ca */ /* 0x000fec0008000100 */
[----:B------:R-:W-:Y:S01]  /*2b50*/  USEL UR7, URZ, 0x1, UP0 ;  /* 0x00000001ff077887 */ /* 0x000fe20008000000 */
[----:B------:R-:W-:Y:S01]  /*2b60*/  ISETP.NE.AND P0, PT, R8, 0x2, PT ;  /* 0x000000020800780c */ /* 0x000fe20003f05270 */
[----:B------:R-:W-:Y:S01]  /*2b70*/  USEL UR5, UR4, URZ, UP0 ;  /* 0x000000ff04057287 */ /* 0x000fe20008000000 */
[----:B------:R-:W2:Y:S03]  /*2b80*/  SYNCS.PHASECHK.TRANS64.TRYWAIT P1, [R2+URZ+0x70], R5 ;  /* 0x00007005020075a7 */ /* 0x000ea600080211ff */
[----:B------:R-:W-:Y:S01]  /*2b90*/  LOP3.LUT R12, R12, UR7, RZ, 0x3c, !PT ;  /* 0x000000070c0c7c12 */ /* 0x000fe2000f8e3cff */
[----:B-12---:R-:W-:Y:S07]  /*2ba0*/  @!P1 BRA `(.L_x_50) ;  /* 0x0000006000409947 */ /* 0x006fee0003800000 */
.L_x_125:
[C---:B------:R-:W-:Y:S01]  /*2bb0*/  LEA R4, R11.reuse, UR6, 0x4 ;  /* 0x000000060b047c11 */ /* 0x040fe2000f8e20ff */
[----:B-1----:R-:W-:Y:S01]  /*2bc0*/  VIADD R2, R2, 0x80 ;  /* 0x0000008002027836 */ /* 0x002fe20000000000 */
[----:B------:R-:W-:Y:S01]  /*2bd0*/  SEL R8, R8, RZ, P0 ;  /* 0x000000ff08087207 */ /* 0x000fe20000000000 */
[----:B------:R-:W-:-:S03]  /*2be0*/  VIADD R11, R11, 0x1 ;  /* 0x000000010b0b7836 */ /* 0x000fc60000000000 */
[----:B------:R-:W1:Y:S01]  /*2bf0*/  LDS.128 R4, [R4+0x100] ;  /* 0x0001000004047984 */ /* 0x000e620000000c00 */
[----:B------:R-:W-:Y:S02]  /*2c00*/  PRMT R2, RZ, 0x654, R2 ;  /* 0x00000654ff027816 */ /* 0x000fe40000000002 */
[C---:B------:R-:W-:Y:S01]  /*2c10*/  ISETP.NE.AND P1, PT, R11.reuse, 0x2, PT ;  /* 0x000000020b00780c */ /* 0x040fe20003f25270 */
[----:B------:R-:W-:Y:S01]  /*2c20*/  @!PT LDS RZ, [RZ] ;  /* 0x00000000fffff984 */ /* 0x000fe20000000800 */
[----:B------:R-:W-:Y:S01]  /*2c30*/  @!PT LDS RZ, [RZ] ;  /* 0x00000000fffff984 */ /* 0x000fe20000000800 */
[----:B------:R-:W-:Y:S01]  /*2c40*/  @!PT LDS RZ, [RZ] ;  /* 0x00000000fffff984 */ /* 0x000fe20000000800 */
[----:B------:R-:W-:Y:S01]  /*2c50*/  @!PT LDS RZ, [RZ] ;  /* 0x00000000fffff984 */ /* 0x000fe20000000800 */
[----:B------:R2:W-:Y:S06]  /*2c60*/  MEMBAR.ALL.CTA ;  /* 0x0000000000007992 */ /* 0x0005ec0000008000 */
[----:B--2---:R-:W2:Y:S01]  /*2c70*/  FENCE.VIEW.ASYNC.S ;  /* 0x00000000000073c6 */ /* 0x004ea20000000000 */
[----:B------:R-:W-:Y:S01]  /*2c80*/  SEL R11, R11, RZ, P1 ;  /* 0x000000ff0b0b7207 */ /* 0x000fe20000800000 */
[----:B--2---:R2:W-:Y:S01]  /*2c90*/  SYNCS.ARRIVE.TRANS64.RED.A1T0 RZ, [R2+URZ], RZ ;  /* 0x000000ff02ff79a7 */ /* 0x0045e200081004ff */
[----:B-1----:R-:W-:-:S02]  /*2ca0*/  LOP3.LUT P3, RZ, R6, 0x1, RZ, 0xc0, !PT ;  /* 0x0000000106ff7812 */ /* 0x002fc4000786c0ff */
[----:B------:R-:W-:-:S04]  /*2cb0*/  SEL R5, RZ, 0x1, P1 ;  /* 0x00000001ff057807 */ /* 0x000fc80000800000 */
[----:B------:R-:W-:Y:S02]  /*2cc0*/  LOP3.LUT R10, R10, R5, RZ, 0x3c, !PT ;  /* 0x000000050a0a7212 */ /* 0x000fe400078e3cff */
[----:B--2---:R-:W-:-:S04]  /*2cd0*/  SEL R2, RZ, 0x1, P0 ;  /* 0x00000001ff027807 */ /* 0x004fc80000000000 */
[----:B------:R-:W-:Y:S01]  /*2ce0*/  LOP3.LUT R9, R9, R2, RZ, 0x3c, !PT ;  /* 0x0000000209097212 */ /* 0x000fe200078e3cff */
[----:B------:R-:W-:Y:S06]  /*2cf0*/  @P3 BRA `(.L_x_51) ;  /* 0xfffffffc002c3947 */ /* 0x000fec000383ffff */
[----:B------:R-:W-:Y:S01]  /*2d00*/  ULEA UR4, UR5, UR6, 0x3 ;  /* 0x0000000605047291 */ /* 0x000fe2000f8e18ff */
[----:B------:R-:W-:-:S08]  /*2d10*/  SHF.L.U32 R3, R12, 0x1f, RZ ;  /* 0x0000001f0c037819 */ /* 0x000fd000000006ff */
[----:B------:R-:W1:Y:S02]  /*2d20*/  SYNCS.PHASECHK.TRANS64 P0, [UR4+0x80], R3 ;  /* 0x00008003ff0075a7 */ /* 0x000e640008001004 */
[----:B-1----:R-:W-:Y:S05]  /*2d30*/  @P0 BRA `(.L_x_52) ;  /* 0x0000000000080947 */ /* 0x002fea0003800000 */
[----:B------:R-:W1:Y:S02]  /*2d40*/  SYNCS.PHASECHK.TRANS64.TRYWAIT P0, [UR4+0x80], R3 ;  /* 0x00008003ff0075a7 */ /* 0x000e640008001104 */
[----:B-1----:R-:W-:Y:S05]  /*2d50*/  @!P0 BRA `(.L_x_53) ;  /* 0x0000005c00e88947 */ /* 0x002fea0003800000 */
.L_x_52:
[----:B------:R-:W-:-:S04]  /*2d60*/  UIADD3 UR7, UPT, UPT, UR5, 0x1, URZ ;  /* 0x0000000105077890 */ /* 0x000fc8000fffe0ff */
[----:B------:R-:W-:-:S04]  /*2d70*/  UISETP.NE.AND UP0, UPT, UR7, 0x2, UPT ;  /* 0x000000020700788c */ /* 0x000fc8000bf05270 */
[----:B------:R-:W-:Y:S02]  /*2d80*/  USEL UR8, URZ, 0x1, UP0 ;  /* 0x00000001ff087887 */ /* 0x000fe40008000000 */
[----:B------:R-:W-:-:S04]  /*2d90*/  USEL UR7, UR7, URZ, UP0 ;  /* 0x000000ff07077287 */ /* 0x000fc80008000000 */
[----:B------:R-:W-:Y:S01]  /*2da0*/  ULEA UR7, UR7, UR6, 0x3 ;  /* 0x0000000607077291 */ /* 0x000fe2000f8e18ff */
[----:B-1----:R-:W-:-:S04]  /*2db0*/  LOP3.LUT R3, R12, UR8, RZ, 0x3c, !PT ;  /* 0x000000080c037c12 */ /* 0x002fc8000f8e3cff */
[----:B------:R-:W-:-:S04]  /*2dc0*/  SHF.L.U32 R0, R3, 0x1f, RZ ;  /* 0x0000001f03007819 */ /* 0x000fc800000006ff */
[----:B------:R-:W1:Y:S02]  /*2dd0*/  SYNCS.PHASECHK.TRANS64 P0, [UR7+0x80], R0 ;  /* 0x00008000ff0075a7 */ /* 0x000e640008001007 */
[----:B-1----:R-:W-:Y:S05]  /*2de0*/  @P0 EXIT ;  /* 0x000000000000094d */ /* 0x002fea0003800000 */
[----:B------:R-:W-:Y:S02]  /*2df0*/  SHF.L.U32 R3, R3, 0x1f, RZ ;  /* 0x0000001f03037819 */ /* 0x000fe400000006ff */
[----:B------:R-:W-:-:S07]  /*2e00*/  MOV R0, UR7 ;  /* 0x0000000700007c02 */ /* 0x000fce0008000f00 */
.L_x_54:
[----:B-1----:R1:W2:Y:S02]  /*2e10*/  SYNCS.PHASECHK.TRANS64.TRYWAIT P0, [R0+URZ+0x80], R3 ;  /* 0x00008003000075a7 */ /* 0x0022a400080011ff */
[----:B--2---:R-:W-:Y:S05]  /*2e20*/  @!P0 NANOSLEEP.SYNCS 0x989680 ;  /* 0x009896800000895d */ /* 0x004fea0003900000 */
[----:B------:R-:W2:Y:S02]  /*2e30*/  @!P0 SYNCS.PHASECHK.TRANS64 P0, [R0+URZ+0x80], R3 ;  /* 0x00008003000085a7 */ /* 0x000ea400080010ff */
[----:B--2---:R-:W-:Y:S05]  /*2e40*/  @P0 EXIT ;  /* 0x000000000000094d */ /* 0x004fea0003800000 */
[----:B------:R-:W-:Y:S05]  /*2e50*/  BRA `(.L_x_54) ;  /* 0xfffffffc00ec7947 */ /* 0x000fea000383ffff */
.L_x_47:
[----:B------:R-:W-:Y:S05]  /*2e60*/  BRA.U UP4, `(.L_x_55) ;  /* 0x0000000d04bc7547 */ /* 0x000fea000b800000 */
[----:B------:R-:W-:Y:S01]  /*2e70*/  UMOV UR4, 0x40 ;  /* 0x0000004000047882 */ /* 0x000fe20000000000 */
[----:B------:R-:W-:Y:S01]  /*2e80*/  NOP ;  /* 0x0000000000007918 */ /* 0x000fe20000000000 */
[----:B------:R-:W-:Y:S01]  /*2e90*/  ULEA UR5, UR45, UR4, 0x18 ;  /* 0x000000042d057291 */ /* 0x000fe2000f8ec0ff */
[----:B------:R-:W-:Y:S02]  /*2ea0*/  UMOV UR6, 0x400 ;  /* 0x0000040000067882 */ /* 0x000fe40000000000 */
[----:B------:R-:W-:-:S06]  /*2eb0*/  ULEA UR6, UR45, UR6, 0x18 ;  /* 0x000000062d067291 */ /* 0x000fcc000f8ec0ff */
[----:B------:R-:W1:Y:S02]  /*2ec0*/  LDS.U8 R0, [UR5+0x1c] ;  /* 0x00001c05ff007984 */ /* 0x000e640008000000 */
[----:B-1----:R-:W-:-:S13]  /*2ed0*/  ISETP.NE.AND P0, PT, R0, RZ, PT ;  /* 0x000000ff0000720c */ /* 0x002fda0003f05270 */
[----:B------:R-:W-:Y:S05]  /*2ee0*/  @P0 BRA `(.L_x_56) ;  /* 0x0000000000580947 */ /* 0x000fea0003800000 */
[----:B------:R-:W-:-:S13]  /*2ef0*/  ELECT P0, URZ, PT ;  /* 0x0000000000ff782f */ /* 0x000fda0003800000 */
[----:B------:R-:W-:Y:S05]  /*2f00*/  @!P0 BRA `(.L_x_57) ;  /* 0x0000000000608947 */ /* 0x000fea0003800000 */
[----:B------:R-:W-:Y:S01]  /*2f10*/  UMOV UR4, 0x10 ;  /* 0x0000001000047882 */ /* 0x000fe20000000000 */
[----:B------:R-:W-:Y:S01]  /*2f20*/  HFMA2 R0, -RZ, RZ, 0, 5.9604644775390625e-08 ;  /* 0x00000001ff007431 */ /* 0x000fe200000001ff */
[----:B------:R-:W-:-:S03]  /*2f30*/  MOV R3, 0xffff ;  /* 0x0000ffff00037802 */ /* 0x000fc60000000f00 */
[----:B------:R-:W-:Y:S04]  /*2f40*/  DEPBAR.LE SB1, 0x36 ;  /* 0x00009d800000791a */ /* 0x000fe80000000000 */
[----:B------:R-:W1:Y:S02]  /*2f50*/  UTCATOMSWS.FIND_AND_SET.ALIGN UP0, UR4, UR4 ;  /* 0x00000004000475e3 */ /* 0x000e640008000800 */
[----:B-1----:R-:W-:Y:S01]  /*2f60*/  MOV R4, UR4 ;  /* 0x0000000400047c02 */ /* 0x002fe20008000f00 */
[----:B------:R-:W-:Y:S06]  /*2f70*/  BRA.U UP0, `(.L_x_58) ;  /* 0x0000000100187547 */ /* 0x000fec000b800000 */
.L_x_59:
[----:B------:R-:W-:Y:S05]  /*2f80*/  NANOSLEEP 0x64 ;  /* 0x000000640000795d */ /* 0x000fea0003800000 */
[----:B------:R-:W-:-:S05]  /*2f90*/  UMOV UR4, 0x10 ;  /* 0x0000001000047882 */ /* 0x000fca0000000000 */
[----:B------:R-:W-:Y:S04]  /*2fa0*/  DEPBAR.LE SB1, 0x36 ;  /* 0x00009d800000791a */ /* 0x000fe80000000000 */
[----:B------:R-:W1:Y:S02]  /*2fb0*/  UTCATOMSWS.FIND_AND_SET.ALIGN UP0, UR4, UR4 ;  /* 0x00000004000475e3 */ /* 0x000e640008000800 */
[----:B-1----:R-:W-:Y:S01]  /*2fc0*/  MOV R4, UR4 ;  /* 0x0000000400047c02 */ /* 0x002fe20008000f00 */
[----:B------:R-:W-:Y:S05]  /*2fd0*/  BRA.U !UP0, `(.L_x_59) ;  /* 0xfffffffd08e87547 */ /* 0x000fea000b83ffff */
.L_x_58:
[-C--:B------:R-:W-:Y:S02]  /*2fe0*/  SHF.L.U32 R3, R3, R4.reuse, RZ ;  /* 0x0000000403037219 */ /* 0x080fe400000006ff */
[----:B------:R-:W-:Y:S01]  /*2ff0*/  SHF.L.U32 R0, R0, R4, RZ ;  /* 0x0000000400007219 */ /* 0x000fe200000006ff */
[----:B------:R-:W-:Y:S02]  /*3000*/  IMAD.SHL.U32 R4, R4, 0x20, RZ ;  /* 0x0000002004047824 */ /* 0x000fe400078e00ff */
[----:B------:R1:W-:Y:S04]  /*3010*/  ATOMS.OR RZ, [UR5+0x14], R3 ;  /* 0x00001403ffff798c */ /* 0x0003e8000b000005 */
[----:B------:R1:W-:Y:S04]  /*3020*/  ATOMS.OR RZ, [UR5+0x18], R0 ;  /* 0x00001800ffff798c */ /* 0x0003e8000b000005 */
[----:B------:R1:W-:Y:S01]  /*3030*/  STS [UR6+0x120], R4 ;  /* 0x00012004ff007988 */ /* 0x0003e20008000806 */
[----:B------:R-:W-:Y:S05]  /*3040*/  BRA `(.L_x_57) ;  /* 0x0000000000107947 */ /* 0x000fea0003800000 */
.L_x_56:
[----:B------:R-:W-:Y:S02]  /*3050*/  MOV R0, 0xffffffff ;  /* 0xffffffff00007802 */ /* 0x000fe40000000f00 */
[----:B------:R-:W-:-:S03]  /*3060*/  MOV R4, 0x3090 ;  /* 0x0000309000047802 */ /* 0x000fc60000000f00 */
[----:B------:R1:W-:Y:S04]  /*3070*/  STS [UR6+0x120], R0 ;  /* 0x00012000ff007988 */ /* 0x0003e80008000806 */
[----:B-1---5:R-:W-:Y:S05]  /*3080*/  CALL.REL.NOINC `($__internal_1_$__cuda_sm10x_tcgen05_guardrail_trap_phase_invalid_during_alloc) ;  /* 0x0000006000a87944 */ /* 0x022fea0003c00000 */
.L_x_57:
[----:B------:R-:W-:Y:S05]  /*3090*/  WARPSYNC.ALL ;  /* 0x0000000000007948 */ /* 0x000fea0003800000 */
[----:B------:R-:W2:Y:S01]  /*30a0*/  S2UR UR4, SR_CgaCtaId ;  /* 0x00000000000479c3 */ /* 0x000ea20000008800 */
[----:B------:R-:W-:Y:S01]  /*30b0*/  UMOV UR26, 0x400 ;  /* 0x00000400001a7882 */ /* 0x000fe20000000000 */
[----:B------:R-:W-:-:S06]  /*30c0*/  NOP ;  /* 0x0000000000007918 */ /* 0x000fcc0000000000 */
[----:B------:R-:W-:Y:S06]  /*30d0*/  BAR.ARV 0x6, 0xa0 ;  /* 0x0182800000007b1d */ /* 0x000fec0000002000 */
[----:B------:R-:W3:Y:S01]  /*30e0*/  LDCU UR5, c[0x0][0x38c] ;  /* 0x00007180ff0577ac */ /* 0x000ee20008000800 */
[----:B------:R-:W-:Y:S01]  /*30f0*/  LOP3.LUT R2, R2, 0xffff, RZ, 0xc0, !PT ;  /* 0x0000ffff02027812 */ /* 0x000fe200078ec0ff */
[----:B------:R-:W-:Y:S01]  /*3100*/  IMAD.MOV.U32 R11, RZ, RZ, 0x1 ;  /* 0x00000001ff0b7424 */ /* 0x000fe200078e00ff */
[----:B------:R-:W-:Y:S01]  /*3110*/  CS2R R8, SRZ ;  /* 0x0000000000087805 */ /* 0x000fe2000001ff00 */
[----:B------:R-:W4:Y:S01]  /*3120*/  LDCU UR7, c[0x0][0x38c] ;  /* 0x00007180ff0777ac */ /* 0x000f220008000800 */
[----:B------:R-:W-:Y:S01]  /*3130*/  R2UR UR27, R2 ;  /* 0x00000000021b72ca */ /* 0x000fe200000e0000 */
[----:B------:R-:W-:Y:S01]  /*3140*/  IMAD.MOV.U32 R10, RZ, RZ, RZ ;  /* 0x000000ffff0a7224 */ /* 0x000fe200078e00ff */
[----:B------:R-:W-:Y:S01]  /*3150*/  UMOV UR31, URZ ;  /* 0x000000ff001f7c82 */ /* 0x000fe20008000000 */
[----:B------:R-:W-:Y:S01]  /*3160*/  UMOV UR22, URZ ;  /* 0x000000ff00167c82 */ /* 0x000fe20008000000 */
[----:B--2---:R-:W-:Y:S01]  /*3170*/  ULEA UR26, UR4, UR26, 0x18 ;  /* 0x0000001a041a7291 */ /* 0x004fe2000f8ec0ff */
[----:B------:R-:W-:Y:S01]  /*3180*/  UMOV UR38, 0x0 ;  /* 0x0000000000267882 */ /* 0x000fe20000000000 */
[----:B------:R-:W-:-:S02]  /*3190*/  UMOV UR39, 0x82004a0 ;  /* 0x082004a000277882 */ /* 0x000fc40000000000 */
[----:B------:R-:W-:Y:S02]  /*31a0*/  UIADD3 UR4, UPT, UPT, UR26, 0x8400, URZ ;  /* 0x000084001a047890 */ /* 0x000fe4000fffe0ff */
[----:B------:R-:W-:Y:S02]  /*31b0*/  UIADD3 UR6, UPT, UPT, UR26, 0x18400, URZ ;  /* 0x000184001a067890 */ /* 0x000fe4000fffe0ff */
[----:B---3--:R-:W-:Y:S01]  /*31c0*/  UIADD3 UR5, UPT, UPT, UR5, 0x7f, URZ ;  /* 0x0000007f05057890 */ /* 0x008fe2000fffe0ff */
[----:B-1----:R-:W1:Y:S01]  /*31d0*/  LDS R0, [UR26+0x120] ;  /* 0x0001201aff007984 */ /* 0x002e620008000800 */
[----:B------:R-:W-:Y:S01]  /*31e0*/  UMOV UR36, 0x0 ;  /* 0x0000000000247882 */ /* 0x000fe20000000000 */
[----:B------:R-:W-:Y:S01]  /*31f0*/  UMOV UR37, 0x82004a0 ;  /* 0x082004a000257882 */ /* 0x000fe20000000000 */
[----:B------:R-:W-:Y:S02]  /*3200*/  USHF.R.S32.HI UR40, URZ, 0x1f, UR5 ;  /* 0x0000001fff287899 */ /* 0x000fe40008011405 */
[----:B----4-:R-:W-:-:S02]  /*3210*/  UISETP.GE.AND UP4, UPT, UR7, 0x1, UPT ;  /* 0x000000010700788c */ /* 0x010fc4000bf86270 */
[----:B------:R-:W-:Y:S02]  /*3220*/  ULEA.HI UR40, UR40, UR5, URZ, 0x7 ;  /* 0x0000000528287291 */ /* 0x000fe4000f8f38ff */
[----:B------:R-:W-:Y:S02]  /*3230*/  USHF.R.U32.HI UR5, URZ, 0x4, UR4 ;  /* 0x00000004ff057899 */ /* 0x000fe40008011604 */
[----:B------:R-:W-:Y:S02]  /*3240*/  USHF.R.S32.HI UR40, URZ, 0x7, UR40 ;  /* 0x00000007ff287899 */ /* 0x000fe40008011428 */
[----:B------:R-:W-:Y:S02]  /*3250*/  USHF.R.U32.HI UR4, URZ, 0x4, UR6 ;  /* 0x00000004ff047899 */ /* 0x000fe40008011606 */
[----:B------:R-:W-:Y:S02]  /*3260*/  UISETP.LT.AND UP0, UPT, UR40, 0x1, UPT ;  /* 0x000000012800788c */ /* 0x000fe4000bf01270 */
[----:B------:R-:W-:-:S02]  /*3270*/  ULOP3.LUT UR5, UR5, 0x3fff, URZ, 0xc0, !UPT ;  /* 0x00003fff05057892 */ /* 0x000fc4000f8ec0ff */
[----:B------:R-:W-:Y:S02]  /*3280*/  ULOP3.LUT UR4, UR4, 0x3fff, URZ, 0xc0, !UPT ;  /* 0x00003fff04047892 */ /* 0x000fe4000f8ec0ff */
[----:B------:R-:W-:Y:S02]  /*3290*/  USEL UR41, UR40, 0x1, !UP0 ;  /* 0x0000000128297887 */ /* 0x000fe4000c000000 */
[----:B------:R-:W-:Y:S02]  /*32a0*/  ULOP3.LUT UR28, UR5, 0x10000, URZ, 0xfc, !UPT ;  /* 0x00010000051c7892 */ /* 0x000fe4000f8efcff */
[----:B------:R-:W-:Y:S02]  /*32b0*/  ULOP3.LUT UR29, UR4, 0x10000, URZ, 0xfc, !UPT ;  /* 0x00010000041d7892 */ /* 0x000fe4000f8efcff */
[----:B------:R-:W-:Y:S01]  /*32c0*/  UIADD3 UR41, UPT, UPT, -UR41, URZ, URZ ;  /* 0x000000ff29297290 */ /* 0x000fe2000fffe1ff */
[----:B------:R-:W-:Y:S01]  /*32d0*/  UMOV UR34, 0x0 ;  /* 0x0000000000227882 */ /* 0x000fe20000000000 */
[----:B------:R-:W-:Y:S01]  /*32e0*/  UMOV UR35, 0x82004a0 ;  /* 0x082004a000237882 */ /* 0x000fe20000000000 */
[----:B------:R-:W-:Y:S01]  /*32f0*/  UMOV UR32, 0x0 ;  /* 0x0000000000207882 */ /* 0x000fe20000000000 */
[----:B------:R-:W-:Y:S01]  /*3300*/  UMOV UR33, 0x82004a0 ;  /* 0x082004a000217882 */ /* 0x000fe20000000000 */
[----:B-1----:R-:W-:-:S15]  /*3310*/  R2UR UR42, R0 ;  /* 0x00000000002a72ca */ /* 0x002fde00000e0000 */
.L_x_66:
[----:B------:R-:W-:Y:S02]  /*3320*/  LEA R0, R10, UR26, 0x3 ;  /* 0x0000001a0a007c11 */ /* 0x000fe4000f8e18ff */
[----:B------:R-:W-:Y:S02]  /*3330*/  SHF.L.U32 R5, R9, 0x1f, RZ ;  /* 0x0000001f09057819 */ /* 0x000fe400000006ff */
[----:B------:R-:W-:Y:S01]  /*3340*/  PLOP3.LUT P0, PT, PT, PT, UP4, 0x80, 0x8 ;  /* 0x000000000008781c */ /* 0x000fe20003f0f048 */
[----:B------:R-:W-:Y:S01]  /*3350*/  VIADD R3, R0, 0x80 ;  /* 0x0000008000037836 */ /* 0x000fe20000000000 */
[----:B-1----:R-:W1:Y:S02]  /*3360*/  SYNCS.PHASECHK.TRANS64.TRYWAIT P1, [R0+URZ+0x70], R5 ;  /* 0x00007005000075a7 */ /* 0x002e6400080211ff */
[----:B-1-3--:R-:W-:Y:S09]  /*3370*/  @!P1 BRA `(.L_x_60) ;  /* 0x0000005800789947 */ /* 0x00aff20003800000 */
.L_x_127:
[----:B------:R-:W-:Y:S01]  /*3380*/  LEA R4, R10, UR26, 0x4 ;  /* 0x0000001a0a047c11 */ /* 0x000fe2000f8e20ff */
[----:B------:R-:W-:Y:S01]  /*3390*/  @UP4 ULEA UR4, UR22, UR26, 0x3 ;  /* 0x0000001a16044291 */ /* 0x000fe2000f8e18ff */
[----:B------:R-:W-:Y:S01]  /*33a0*/  PLOP3.LUT P2, PT, PT, PT, PT, 0x80, 0x8 ;  /* 0x000000000008781c */ /* 0x000fe20003f4f070 */
[----:B------:R-:W-:Y:S01]  /*33b0*/  ULEA UR30, UR31, UR26, 0x3 ;  /* 0x0000001a1f1e7291 */ /* 0x000fe2000f8e18ff */
[----:B------:R-:W-:Y:S01]  /*33c0*/  PRMT R3, RZ, 0x654, R3 ;  /* 0x00000654ff037816 */ /* 0x000fe20000000003 */
[----:B------:R-:W-:Y:S01]  /*33d0*/  ULEA UR11, UR31, UR42, 0x7 ;  /* 0x0000002a1f0b7291 */ /* 0x000fe2000f8e38ff */
[----:B-1----:R-:W1:Y:S01]  /*33e0*/  LDS.128 R4, [R4+0x100] ;  /* 0x0001000004047984 */ /* 0x002e620000000c00 */
[----:B------:R-:W-:Y:S02]  /*33f0*/  @P0 SHF.L.U32 R2, R8, 0x1f, RZ ;  /* 0x0000001f08020819 */ /* 0x000fe400000006ff */
[----:B------:R-:W-:Y:S01]  /*3400*/  SHF.L.U32 R0, R11, 0x1f, RZ ;  /* 0x0000001f0b007819 */ /* 0x000fe200000006ff */
[----:B------:R-:W-:Y:S01]  /*3410*/  @!PT LDS RZ, [RZ] ;  /* 0x00000000fffff984 */ /* 0x000fe20000000800 */
[----:B------:R-:W-:Y:S01]  /*3420*/  @!PT LDS RZ, [RZ] ;  /* 0x00000000fffff984 */ /* 0x000fe20000000800 */
[----:B------:R-:W-:Y:S01]  /*3430*/  @!PT LDS RZ, [RZ] ;  /* 0x00000000fffff984 */ /* 0x000fe20000000800 */
[----:B------:R-:W-:Y:S01]  /*3440*/  @!PT LDS RZ, [RZ] ;  /* 0x00000000fffff984 */ /* 0x000fe20000000800 */
[----:B------:R2:W-:Y:S06]  /*3450*/  MEMBAR.ALL.CTA ;  /* 0x0000000000007992 */ /* 0x0005ec0000008000 */
[----:B--2---:R-:W2:Y:S02]  /*3460*/  FENCE.VIEW.ASYNC.S ;  /* 0x00000000000073c6 */ /* 0x004ea40000000000 */
[----:B--2---:R2:W-:Y:S01]  /*3470*/  SYNCS.ARRIVE.TRANS64.RED.A1T0 RZ, [R3+URZ], RZ ;  /* 0x000000ff03ff79a7 */ /* 0x0045e200081004ff */
[----:B------:R2:W3:Y:S01]  /*3480*/  @P0 SYNCS.PHASECHK.TRANS64.TRYWAIT P2, [UR4], R2 ;  /* 0x00000002ff0005a7 */ /* 0x0004e20008041104 */
[----:B-1----:R-:W-:Y:S01]  /*3490*/  LOP3.LUT P1, RZ, R6, 0x1, RZ, 0xc0, !PT ;  /* 0x0000000106ff7812 */ /* 0x002fe2000782c0ff */
[----:B------:R-:W1:Y:S02]  /*34a0*/  SYNCS.PHASECHK.TRANS64.TRYWAIT P0, [UR30+0xb0], R0 ;  /* 0x0000b000ff0075a7 */ /* 0x000e64000800111e */
[----:B-123--:R-:W-:Y:S10]  /*34b0*/  @!P0 BRA `(.L_x_61) ;  /* 0x00000058003c8947 */ /* 0x00eff40003800000 */
.L_x_129:
[----:B------:R-:W-:Y:S01]  /*34c0*/  IADD3 R10, PT, PT, R10, 0x1, RZ ;  /* 0x000000010a0a7810 */ /* 0x000fe20007ffe0ff */
[----:B------:R-:W-:Y:S06]  /*34d0*/  BRA.U !UP4, `(.L_x_62) ;  /* 0x000000010cc07547 */ /* 0x000fec000b800000 */
[----:B------:R-:W-:Y:S01]  /*34e0*/  UPLOP3.LUT UP2, UPT, UPT, UPT, UPT, 0x40, 0x4 ;  /* 0x000000000004789c */ /* 0x000fe20003f4e870 */
[----:B------:R-:W-:Y:S01]  /*34f0*/  UMOV UR24, UR41 ;  /* 0x0000002900187c82 */ /* 0x000fe20008000000 */
[----:B------:R-:W-:Y:S01]  /*3500*/  UMOV UR23, UR40 ;  /* 0x0000002800177c82 */ /* 0x000fe20008000000 */
[----:B------:R-:W-:-:S08]  /*3510*/  UMOV UR10, UR22 ;  /* 0x00000016000a7c82 */ /* 0x000fd00008000000 */
.L_x_65:
[----:B------:R-:W-:Y:S02]  /*3520*/  UIADD3 UR24, UPT, UPT, UR24, 0x1, URZ ;  /* 0x0000000118187890 */ /* 0x000fe4000fffe0ff */
[----:B--2---:R-:W-:Y:S02]  /*3530*/  ULEA UR5, UR10, UR26, 0x3 ;  /* 0x0000001a0a057291 */ /* 0x004fe4000f8e18ff */
[----:B------:R-:W-:Y:S01]  /*3540*/  UISETP.NE.AND UP3, UPT, UR24, URZ, UPT ;  /* 0x000000ff1800728c */ /* 0x000fe2000bf65270 */
[----:B---3--:R-:W-:Y:S10]  /*3550*/  @P2 BRA `(.L_x_63) ;  /* 0x00000000000c2947 */ /* 0x008ff40003800000 */
[----:B-1----:R-:W-:Y:S04]  /*3560*/  SHF.L.U32 R3, R8, 0x1f, RZ ;  /* 0x0000001f08037819 */ /* 0x002fe800000006ff */
[----:B------:R-:W1:Y:S02]  /*3570*/  SYNCS.PHASECHK.TRANS64.TRYWAIT P0, [UR5], R3 ;  /* 0x00000003ff0075a7 */ /* 0x000e640008001105 */
[----:B-1----:R-:W-:Y:S05]  /*3580*/  @!P0 BRA `(.L_x_64) ;  /* 0x0000005800208947 */ /* 0x002fea0003800000 */
.L_x_63:
[----:B------:R-:W-:Y:S01]  /*3590*/  UISETP.NE.AND UP0, UPT, UR23, 0x1, UPT ;  /* 0x000000011700788c */ /* 0x000fe2000bf05270 */
[----:B------:R-:W-:Y:S01]  /*35a0*/  PLOP3.LUT P2, PT, PT, PT, PT, 0x80, 0x8 ;  /* 0x000000000008781c */ /* 0x000fe20003f4f070 */
[----:B------:R-:W-:Y:S02]  /*35b0*/  UIADD3 UR4, UPT, UPT, UR10, 0x1, URZ ;  /* 0x000000010a047890 */ /* 0x000fe4000fffe0ff */
[----:B------:R-:W-:Y:S02]  /*35c0*/  UIADD3 UR25, UPT, UPT, UR5, 0x20, URZ ;  /* 0x0000002005197890 */ /* 0x000fe4000fffe0ff */
[----:B------:R-:W-:Y:S01]  /*35d0*/  UISETP.NE.AND UP1, UPT, UR4, 0x4, UPT ;  /* 0x000000040400788c */ /* 0x000fe2000bf25270 */
[----:B------:R-:W-:Y:S01]  /*35e0*/  PLOP3.LUT P0, PT, PT, PT, UP0, 0x80, 0x8 ;  /* 0x000000000008781c */ /* 0x000fe20003f0f008 */
[----:B------:R-:W-:Y:S02]  /*35f0*/  UIADD3 UR23, UPT, UPT, UR23, -0x1, URZ ;  /* 0xffffffff17177890 */ /* 0x000fe4000fffe0ff */
[----:B------:R-:W-:Y:S02]  /*3600*/  USEL UR6, URZ, 0x1, UP1 ;  /* 0x00000001ff067887 */ /* 0x000fe40008800000 */
[----:B------:R-:W-:Y:S01]  /*3610*/  USEL UR22, UR4, URZ, UP1 ;  /* 0x000000ff04167287 */ /* 0x000fe20008800000 */
[----:B------:R-:W-:Y:S01]  /*3620*/  UMOV UR7, 0x40004040 ;  /* 0x4000404000077882 */ /* 0x000fe20000000000 */
[----:B------:R-:W-:Y:S02]  /*3630*/  UMOV UR5, 0x40004040 ;  /* 0x4000404000057882 */ /* 0x000fe40000000000 */
[----:B------:R-:W-:Y:S01]  /*3640*/  @UP0 ULEA UR4, UR22, UR26, 0x3 ;  /* 0x0000001a16040291 */ /* 0x000fe2000f8e18ff */
[----:B------:R-:W-:Y:S01]  /*3650*/  LOP3.LUT R8, R8, UR6, RZ, 0x3c, !PT ;  /* 0x0000000608087c12 */ /* 0x000fe2000f8e3cff */
[----:B------:R-:W-:Y:S01]  /*3660*/  ULEA UR6, UR10, UR29, 0xa ;  /* 0x0000001d0a067291 */ /* 0x000fe2000f8e50ff */
[----:B------:R-:W-:Y:S02]  /*3670*/  UMOV UR21, 0x40004040 ;  /* 0x4000404000157882 */ /* 0x000fe40000000000 */
[----:B-1----:R-:W-:Y:S01]  /*3680*/  @P0 SHF.L.U32 R0, R8, 0x1f, RZ ;  /* 0x0000001f08000819 */ /* 0x002fe200000006ff */
[----:B------:R-:W-:Y:S02]  /*3690*/  UIADD3 UR20, UPT, UPT, UR6, 0x2, URZ ;  /* 0x0000000206147890 */ /* 0x000fe4000fffe0ff */
[----:B------:R-:W-:Y:S01]  /*36a0*/  UIADD3 UR16, UPT, UPT, UR6, 0x4, URZ ;  /* 0x0000000406107890 */ /* 0x000fe2000fffe0ff */
[----:B------:R2:W3:Y:S01]  /*36b0*/  @P0 SYNCS.PHASECHK.TRANS64.TRYWAIT P2, [UR4], R0 ;  /* 0x00000000ff0005a7 */ /* 0x0004e20008041104 */
[----:B------:R-:W-:Y:S02]  /*36c0*/  ULEA UR4, UR10, UR28, 0xa ;  /* 0x0000001c0a047291 */ /* 0x000fe4000f8e50ff */
[----:B------:R-:W-:Y:S02]  /*36d0*/  UIADD3 UR12, UPT, UPT, UR6, 0x6, URZ ;  /* 0x00000006060c7890 */ /* 0x000fe4000fffe0ff */
[----:B------:R-:W-:Y:S02]  /*36e0*/  UIADD3 UR18, UPT, UPT, UR4, 0x2, URZ ;  /* 0x0000000204127890 */ /* 0x000fe4000fffe0ff */
[----:B------:R-:W-:Y:S02]  /*36f0*/  UIADD3 UR14, UPT, UPT, UR4, 0x4, URZ ;  /* 0x00000004040e7890 */ /* 0x000fe4000fffe0ff */
[----:B------:R-:W-:Y:S01]  /*3700*/  UIADD3 UR8, UPT, UPT, UR4, 0x6, URZ ;  /* 0x0000000604087890 */ /* 0x000fe2000fffe0ff */
[----:B------:R2:W-:Y:S01]  /*3710*/  UTCIMMA gdesc[UR4], gdesc[UR6], tmem[UR11], tmem[UR38], idesc[UR39], UP2 ;  /* 0x00ff2606040075ea */ /* 0x0005e2000900010b */
[----:B------:R-:W-:Y:S01]  /*3720*/  UPLOP3.LUT UP2, UPT, UPT, UPT, UPT, 0x80, 0x8 ;  /* 0x000000000008789c */ /* 0x000fe20003f4f070 */
[----:B------:R-:W-:Y:S01]  /*3730*/  UMOV UR19, 0x40004040 ;  /* 0x4000404000137882 */ /* 0x000fe20000000000 */
[----:B------:R-:W-:Y:S01]  /*3740*/  UMOV UR17, 0x40004040 ;  /* 0x4000404000117882 */ /* 0x000fe20000000000 */
[----:B------:R2:W-:Y:S01]  /*3750*/  UTCIMMA gdesc[UR18], gdesc[UR20], tmem[UR11], tmem[UR36], idesc[UR37], UPT ;  /* 0x00ff2414120075ea */ /* 0x0005e2000b80010b */
[----:B------:R-:W-:Y:S01]  /*3760*/  UMOV UR15, 0x40004040 ;  /* 0x40004040000f7882 */ /* 0x000fe20000000000 */
[----:B------:R-:W-:Y:S01]  /*3770*/  UMOV UR13, 0x40004040 ;  /* 0x40004040000d7882 */ /* 0x000fe20000000000 */
[----:B------:R-:W-:Y:S01]  /*3780*/  UMOV UR9, 0x40004040 ;  /* 0x4000404000097882 */ /* 0x000fe20000000000 */
[----:B------:R2:W-:Y:S01]  /*3790*/  UTCIMMA gdesc[UR14], gdesc[UR16], tmem[UR11], tmem[UR34], idesc[UR35], UPT ;  /* 0x00ff22100e0075ea */ /* 0x0005e2000b80010b */
[----:B------:R2:W-:Y:S01]  /*37a0*/  UTCIMMA gdesc[UR8], gdesc[UR12], tmem[UR11], tmem[UR32], idesc[UR33], UPT ;  /* 0x00ff200c080075ea */ /* 0x0005e2000b80010b */
[----:B------:R2:W-:Y:S01]  /*37b0*/  UTCBAR.MULTICAST [UR25], URZ, UR27 ;  /* 0x000000ff190073e9 */ /* 0x0005e2000800081b */
[----:B------:R-:W-:Y:S01]  /*37c0*/  UMOV UR10, UR22 ;  /* 0x00000016000a7c82 */ /* 0x000fe20008000000 */
[----:B------:R-:W-:Y:S05]  /*37d0*/  BRA.U UP3, `(.L_x_65) ;  /* 0xfffffffd03507547 */ /* 0x000fea000b83ffff */
.L_x_62:
[----:B--2---:R-:W-:Y:S01]  /*37e0*/  UIADD3 UR4, UPT, UPT, UR31, 0x1, URZ ;  /* 0x000000011f047890 */ /* 0x004fe2000fffe0ff */
[C---:B------:R-:W-:Y:S01]  /*37f0*/  ISETP.NE.AND P0, PT, R10.reuse, 0x2, PT ;  /* 0x000000020a00780c */ /* 0x040fe20003f05270 */
[----:B------:R-:W-:Y:S02]  /*3800*/  UIADD3 UR5, UPT, UPT, UR30, 0x90, URZ ;  /* 0x000000901e057890 */ /* 0x000fe4000fffe0ff */
[----:B------:R-:W-:Y:S01]  /*3810*/  UISETP.NE.AND UP0, UPT, UR4, 0x4, UPT ;  /* 0x000000040400788c */ /* 0x000fe2000bf05270 */
[----:B-1----:R-:W-:Y:S02]  /*3820*/  SEL R0, RZ, 0x1, P0 ;  /* 0x00000001ff007807 */ /* 0x002fe40000000000 */
[----:B------:R-:W-:Y:S01]  /*3830*/  SEL R10, R10, RZ, P0 ;  /* 0x000000ff0a0a7207 */ /* 0x000fe20000000000 */
[----:B------:R-:W-:Y:S01]  /*3840*/  USEL UR6, URZ, 0x1, UP0 ;  /* 0x00000001ff067887 */ /* 0x000fe20008000000 */
[----:B------:R-:W-:Y:S01]  /*3850*/  LOP3.LUT R9, R9, R0, RZ, 0x3c, !PT ;  /* 0x0000000009097212 */ /* 0x000fe200078e3cff */
[----:B------:R-:W-:Y:S01]  /*3860*/  USEL UR31, UR4, URZ, UP0 ;  /* 0x000000ff041f7287 */ /* 0x000fe20008000000 */
[----:B------:R1:W-:Y:S03]  /*3870*/  UTCBAR [UR5], URZ ;  /* 0x000000ff050073e9 */ /* 0x0003e600080000ff */
[----:B------:R-:W-:Y:S01]  /*3880*/  LOP3.LUT R11, R11, UR6, RZ, 0x3c, !PT ;  /* 0x000000060b0b7c12 */ /* 0x000fe2000f8e3cff */
[----:B------:R-:W-:Y:S07]  /*3890*/  @P1 BRA `(.L_x_66) ;  /* 0xfffffff800a01947 */ /* 0x000fee000383ffff */
[----:B------:R-:W2:Y:S01]  /*38a0*/  S2UR UR8, SR_CgaCtaId ;  /* 0x00000000000879c3 */ /* 0x000ea20000008800 */
[----:B------:R-:W-:Y:S01]  /*38b0*/  ELECT P0, URZ, PT ;  /* 0x0000000000ff782f */ /* 0x000fe20003800000 */
[----:B------:R-:W-:Y:S01]  /*38c0*/  IMAD.MOV.U32 R0, RZ, RZ, 0x1 ;  /* 0x00000001ff007424 */ /* 0x000fe200078e00ff */
[----:B------:R-:W-:Y:S01]  /*38d0*/  UIADD3 UR26, UPT, UPT, UR26, 0xb0, URZ ;  /* 0x000000b01a1a7890 */ /* 0x000fe2000fffe0ff */
[----:B------:R-:W-:Y:S01]  /*38e0*/  SHF.L.U32 R3, R11, 0x1f, RZ ;  /* 0x0000001f0b037819 */ /* 0x000fe200000006ff */
[----:B------:R-:W-:-:S03]  /*38f0*/  UMOV UR4, 0x40 ;  /* 0x0000004000047882 */ /* 0x000fc60000000000 */
[----:B------:R-:W-:Y:S01]  /*3900*/  UVIRTCOUNT.DEALLOC.SMPOOL 0x80 ;  /* 0x000000800000784c */ /* 0x000fe20000000000 */
[----:B--2---:R-:W-:Y:S02]  /*3910*/  ULEA UR8, UR8, UR4, 0x18 ;  /* 0x0000000408087291 */ /* 0x004fe4000f8ec0ff */
[----:B------:R-:W-:-:S07]  /*3920*/  ULEA UR4, UR31, UR26, 0x3 ;  /* 0x0000001a1f047291 */ /* 0x000fce000f8e18ff */
[----:B------:R2:W-:Y:S02]  /*3930*/  @P0 STS.U8 [UR8+0x1c], R0 ;  /* 0x00001c00ff000988 */ /* 0x0005e40008000008 */
[----:B------:R-:W4:Y:S02]  /*3940*/  SYNCS.PHASECHK.TRANS64.TRYWAIT P0, [UR4], R3 ;  /* 0x00000003ff0075a7 */ /* 0x000f240008001104 */
[----:B--2-4-:R-:W-:Y:S05]  /*3950*/  @!P0 BRA `(.L_x_67) ;  /* 0x0000005400448947 */ /* 0x014fea0003800000 */
.L_x_132:
[----:B------:R-:W-:-:S04]  /*3960*/  UIADD3 UR4, UPT, UPT, UR31, 0x1, URZ ;  /* 0x000000011f047890 */ /* 0x000fc8000fffe0ff */
[----:B------:R-:W-:-:S04]  /*3970*/  UISETP.NE.AND UP0, UPT, UR4, 0x4, UPT ;  /* 0x000000040400788c */ /* 0x000fc8000bf05270 */
[----:B------:R-:W-:Y:S02]  /*3980*/  USEL UR6, URZ, 0x1, UP0 ;  /* 0x00000001ff067887 */ /* 0x000fe40008000000 */
[----:B------:R-:W-:-:S04]  /*3990*/  USEL UR4, UR4, URZ, UP0 ;  /* 0x000000ff04047287 */ /* 0x000fc80008000000 */
[----:B-1----:R-:W-:Y:S01]  /*39a0*/  ULEA UR5, UR4, UR26, 0x3 ;  /* 0x0000001a04057291 */ /* 0x002fe2000f8e18ff */
[----:B------:R-:W-:-:S04]  /*39b0*/  LOP3.LUT R2, R11, UR6, RZ, 0x3c, !PT ;  /* 0x000000060b027c12 */ /* 0x000fc8000f8e3cff */
[----:B--2---:R-:W-:-:S04]  /*39c0*/  SHF.L.U32 R3, R2, 0x1f, RZ ;  /* 0x0000001f02037819 */ /* 0x004fc800000006ff */
[----:B------:R-:W1:Y:S02]  /*39d0*/  SYNCS.PHASECHK.TRANS64.TRYWAIT P0, [UR5], R3 ;  /* 0x00000003ff0075a7 */ /* 0x000e640008001105 */
[----:B-1----:R-:W-:Y:S05]  /*39e0*/  @!P0 BRA `(.L_x_68) ;  /* 0x0000005400388947 */ /* 0x002fea0003800000 */
.L_x_134:
        /* <DEDUP_REMOVED lines=9> */
.L_x_136:
[----:B------:R-:W-:-:S04]  /*3a80*/  UIADD3 UR4, UPT, UPT, UR4, 0x1, URZ ;  /* 0x0000000104047890 */ /* 0x000fc8000fffe0ff */
[----:B------:R-:W-:-:S04]  /*3a90*/  UISETP.NE.AND UP0, UPT, UR4, 0x4, UPT ;  /* 0x000000040400788c */ /* 0x000fc8000bf05270 */
[----:B------:R-:W-:Y:S02]  /*3aa0*/  USEL UR5, URZ, 0x1, UP0 ;  /* 0x00000001ff057887 */ /* 0x000fe40008000000 */
[----:B------:R-:W-:-:S04]  /*3ab0*/  USEL UR4, UR4, URZ, UP0 ;  /* 0x000000ff04047287 */ /* 0x000fc80008000000 */
[----:B------:R-:W-:Y:S01]  /*3ac0*/  ULEA UR4, UR4, UR26, 0x3 ;  /* 0x0000001a04047291 */ /* 0x000fe2000f8e18ff */
[----:B-1----:R-:W-:-:S04]  /*3ad0*/  LOP3.LUT R3, R2, UR5, RZ, 0x3c, !PT ;  /* 0x0000000502037c12 */ /* 0x002fc8000f8e3cff */
[----:B------:R-:W-:-:S04]  /*3ae0*/  SHF.L.U32 R3, R3, 0x1f, RZ ;  /* 0x0000001f03037819 */ /* 0x000fc800000006ff */
[----:B------:R-:W1:Y:S02]  /*3af0*/  SYNCS.PHASECHK.TRANS64.TRYWAIT P0, [UR4], R3 ;  /* 0x00000003ff0075a7 */ /* 0x000e640008001104 */
[----:B-1----:R-:W-:Y:S05]  /*3b00*/  @!P0 BRA `(.L_x_70) ;  /* 0x0000005400208947 */ /* 0x002fea0003800000 */
.L_x_138:
[----:B------:R-:W-:Y:S01]  /*3b10*/  NOP ;  /* 0x0000000000007918 */ /* 0x000fe20000000000 */
[----:B-1----:R-:W1:Y:S01]  /*3b20*/  LDS R0, [UR8+0x14] ;  /* 0x00001408ff007984 */ /* 0x002e620008000800 */
[----:B------:R-:W-:Y:S01]  /*3b30*/  ULOP3.LUT UR4, UR42, 0xffff, URZ, 0xc0, !UPT ;  /* 0x0000ffff2a047892 */ /* 0x000fe2000f8ec0ff */
[----:B------:R-:W-:Y:S01]  /*3b40*/  UMOV UR5, 0xffff ;  /* 0x0000ffff00057882 */ /* 0x000fe20000000000 */
[----:B------:R-:W-:Y:S02]  /*3b50*/  UMOV UR6, 0x1 ;  /* 0x0000000100067882 */ /* 0x000fe40000000000 */
[----:B------:R-:W-:-:S04]  /*3b60*/  USHF.R.U32.HI UR4, URZ, 0x5, UR4 ;  /* 0x00000005ff047899 */ /* 0x000fc80008011604 */
[----:B------:R-:W-:Y:S02]  /*3b70*/  USHF.L.U32 UR5, UR5, UR4, URZ ;  /* 0x0000000405057299 */ /* 0x000fe400080006ff */
[----:B------:R-:W-:-:S04]  /*3b80*/  USHF.L.U32 UR4, UR6, UR4, URZ ;  /* 0x0000000406047299 */ /* 0x000fc800080006ff */
[----:B-1----:R-:W-:-:S04]  /*3b90*/  LOP3.LUT R0, R0, UR5, RZ, 0xc0, !PT ;  /* 0x0000000500007c12 */ /* 0x002fc8000f8ec0ff */
[----:B------:R-:W-:-:S13]  /*3ba0*/  ISETP.NE.AND P0, PT, R0, UR5, PT ;  /* 0x0000000500007c0c */ /* 0x000fda000bf05270 */
[----:B------:R-:W-:Y:S05]  /*3bb0*/  @P0 BRA `(.L_x_71) ;  /* 0x0000000000580947 */ /* 0x000fea0003800000 */
[----:B------:R-:W1:Y:S02]  /*3bc0*/  LDS R0, [UR8+0x18] ;  /* 0x00001808ff007984 */ /* 0x000e640008000800 */
[----:B-1----:R-:W-:-:S04]  /*3bd0*/  LOP3.LUT R0, R0, UR4, RZ, 0xc0, !PT ;  /* 0x0000000400007c12 */ /* 0x002fc8000f8ec0ff */
[----:B------:R-:W-:-:S13]  /*3be0*/  ISETP.NE.AND P0, PT, R0, UR4, PT ;  /* 0x0000000400007c0c */ /* 0x000fda000bf05270 */
[----:B------:R-:W-:Y:S05]  /*3bf0*/  @P0 BRA `(.L_x_72) ;  /* 0x00000000003c0947 */ /* 0x000fea0003800000 */
[----:B------:R-:W1:Y:S01]  /*3c00*/  S2R R2, SR_LANEID ;  /* 0x0000000000027919 */ /* 0x000e620000000000 */
[----:B------:R-:W-:Y:S01]  /*3c10*/  ULOP3.LUT UR5, URZ, UR5, URZ, 0x33, !UPT ;  /* 0x00000005ff057292 */ /* 0x000fe2000f8e33ff */
[----:B------:R-:W-:Y:S01]  /*3c20*/  LOP3.LUT R4, RZ, UR4, RZ, 0x33, !PT ;  /* 0x00000004ff047c12 */ /* 0x000fe2000f8e33ff */
[----:B------:R-:W-:Y:S02]  /*3c30*/  VOTEU.ANY UR4, UPT, PT ;  /* 0x0000000000047886 */ /* 0x000fe400038e0100 */
[----:B------:R-:W-:Y:S01]  /*3c40*/  UFLO.U32 UR4, UR4 ;  /* 0x00000004000472bd */ /* 0x000fe200080e0000 */
[----:B------:R-:W2:Y:S01]  /*3c50*/  REDUX UR6, R4 ;  /* 0x00000000040673c4 */ /* 0x000ea20000000000 */
[----:B------:R-:W-:-:S06]  /*3c60*/  IMAD.U32 R0, RZ, RZ, UR5 ;  /* 0x00000005ff007e24 */ /* 0x000fcc000f8e00ff */
[----:B------:R4:W-:Y:S01]  /*3c70*/  UTCATOMSWS.AND URZ, UR5 ;  /* 0x0000000500ff79e3 */ /* 0x0009e20008000000 */
[----:B------:R-:W3:Y:S01]  /*3c80*/  REDUX UR7, R0 ;  /* 0x00000000000773c4 */ /* 0x000ee20000000000 */
[----:B-1----:R-:W-:Y:S01]  /*3c90*/  ISETP.EQ.U32.AND P0, PT, R2, UR4, PT ;  /* 0x0000000402007c0c */ /* 0x002fe2000bf02070 */
[----:B--2---:R-:W-:Y:S01]  /*3ca0*/  IMAD.U32 R2, RZ, RZ, UR6 ;  /* 0x00000006ff027e24 */ /* 0x004fe2000f8e00ff */
[----:B---3--:R-:W-:-:S11]  /*3cb0*/  MOV R3, UR7 ;  /* 0x0000000700037c02 */ /* 0x008fd60008000f00 */
[----:B------:R4:W-:Y:S04]  /*3cc0*/  @P0 ATOMS.AND RZ, [UR8+0x14], R3 ;  /* 0x00001403ffff098c */ /* 0x0009e8000a800008 */
[----:B------:R4:W-:Y:S01]  /*3cd0*/  @P0 ATOMS.AND RZ, [UR8+0x18], R2 ;  /* 0x00001802ffff098c */ /* 0x0009e2000a800008 */
[----:B------:R-:W-:Y:S05]  /*3ce0*/  BRA `(.L_x_73) ;  /* 0x0000000000147947 */ /* 0x000fea0003800000 */
.L_x_72:
[----:B------:R-:W-:Y:S02]  /*3cf0*/  MOV R2, 0x3d10 ;  /* 0x00003d1000027802 */ /* 0x000fe40000000f00 */
[----:B---3-5:R-:W-:Y:S05]  /*3d00*/  CALL.REL.NOINC `($__internal_0_$__cuda_sm10x_tcgen05_guardrail_trap_col_being_dealloced_not_returned_by_alloc) ;  /* 0x00000054007c7944 */ /* 0x028fea0003c00000 */
[----:B------:R-:W-:Y:S05]  /*3d10*/  BRA `(.L_x_73) ;  /* 0x0000000000087947 */ /* 0x000fea0003800000 */
.L_x_71:
[----:B------:R-:W-:Y:S02]  /*3d20*/  MOV R2, 0x3d40 ;  /* 0x00003d4000027802 */ /* 0x000fe40000000f00 */
[----:B---3-5:R-:W-:Y:S05]  /*3d30*/  CALL.REL.NOINC `($__internal_2_$__cuda_sm10x_tcgen05_guardrail_trap_unallocated_columns_being_dealloced) ;  /* 0x0000005400887944 */ /* 0x028fea0003c00000 */
.L_x_73:
[----:B------:R-:W-:Y:S01]  /*3d40*/  NOP ;  /* 0x0000000000007918 */ /* 0x000fe20000000000 */
[----:B----4-:R-:W-:Y:S05]  /*3d50*/  EXIT ;  /* 0x000000000000794d */ /* 0x010fea0003800000 */
.L_x_55:
[----:B------:R-:W-:-:S09]  /*3d60*/  UISETP.NE.OR UP0, UPT, UR17, 0x3, !UP3 ;  /* 0x000000031100788c */ /* 0x000fd2000df05670 */
[----:B------:R-:W-:Y:S05]  /*3d70*/  BRA.U UP0, `(.L_x_74) ;  /* 0x0000000d00807547 */ /* 0x000fea000b800000 */
[----:B------:R-:W1:Y:S01]  /*3d80*/  LDCU UR32, c[0x0][0x370] ;  /* 0x00006e00ff2077ac */ /* 0x000e620008000800 */
[----:B------:R-:W2:Y:S01]  /*3d90*/  LDC.64 R16, c[0x0][0x348] ;  /* 0x0000d200ff107b82 */ /* 0x000ea20000000a00 */
[----:B------:R-:W-:Y:S02]  /*3da0*/  HFMA2 R13, -RZ, RZ, 0, 0 ;  /* 0x00000000ff0d7431 */ /* 0x000fe400000001ff */
[----:B------:R-:W-:Y:S01]  /*3db0*/  IMAD.MOV.U32 R15, RZ, RZ, 0x1 ;  /* 0x00000001ff0f7424 */ /* 0x000fe200078e00ff */
[----:B------:R-:W1:Y:S01]  /*3dc0*/  LDCU.128 UR28, c[0x0][0xb10] ;  /* 0x00016200ff1c77ac */ /* 0x000e620008000c00 */
[----:B------:R-:W-:Y:S01]  /*3dd0*/  IMAD.MOV.U32 R14, RZ, RZ, RZ ;  /* 0x000000ffff0e7224 */ /* 0x000fe200078e00ff */
[----:B------:R-:W-:Y:S01]  /*3de0*/  MOV R7, 0x2000 ;  /* 0x0000200000077802 */ /* 0x000fe20000000f00 */
[----:B------:R-:W3:Y:S01]  /*3df0*/  LDCU UR27, c[0x0][0x374] ;  /* 0x00006e80ff1b77ac */ /* 0x000ee20008000800 */
[----:B------:R-:W4:Y:S01]  /*3e00*/  LDC.64 R2, c[0x0][0x888] ;  /* 0x00022200ff027b82 */ /* 0x000f220000000a00 */
[----:B------:R-:W3:Y:S01]  /*3e10*/  LDCU UR15, c[0x0][0xb0c] ;  /* 0x00016180ff0f77ac */ /* 0x000ee20008000800 */
[----:B------:R-:W2:Y:S06]  /*3e20*/  LDCU UR38, c[0x0][0xb20] ;  /* 0x00016400ff2677ac */ /* 0x000eac0008000800 */
[----:B------:R-:W4:Y:S01]  /*3e30*/  LDC.64 R4, c[0x0][0x890] ;  /* 0x00022400ff047b82 */ /* 0x000f220000000a00 */
[----:B------:R-:W2:Y:S01]  /*3e40*/  LDCU UR4, c[0x0][0xb30] ;  /* 0x00016600ff0477ac */ /* 0x000ea20008000800 */
[----:B------:R-:W-:Y:S01]  /*3e50*/  UMOV UR21, 0x400 ;  /* 0x0000040000157882 */ /* 0x000fe20000000000 */
[----:B-1----:R-:W-:-:S02]  /*3e60*/  UIMAD.WIDE.U32 UR6, UR32, UR28, URZ ;  /* 0x0000001c200672a5 */ /* 0x002fc4000f8e00ff */
[----:B---3--:R-:W-:Y:S02]  /*3e70*/  UIMAD.WIDE.U32 UR8, UR27, UR31, URZ ;  /* 0x0000001f1b0872a5 */ /* 0x008fe4000f8e00ff */
[----:B------:R-:W-:Y:S02]  /*3e80*/  ULEA UR21, UR45, UR21, 0x18 ;  /* 0x000000152d157291 */ /* 0x000fe4000f8ec0ff */
[----:B------:R-:W-:Y:S02]  /*3e90*/  UPLOP3.LUT UP3, UPT, UPT, UPT, UPT, 0x40, 0x4 ;  /* 0x000000000004789c */ /* 0x000fe40003f6e870 */
[----:B------:R-:W-:Y:S01]  /*3ea0*/  UIADD3 UR33, UPT, UPT, UR21, 0x48, URZ ;  /* 0x0000004815217890 */ /* 0x000fe2000fffe0ff */
[----:B------:R-:W-:Y:S01]  /*3eb0*/  UMOV UR6, UR7 ;  /* 0x0000000700067c82 */ /* 0x000fe20008000000 */
[----:B------:R-:W-:Y:S01]  /*3ec0*/  UMOV UR34, UR9 ;  /* 0x0000000900227c82 */ /* 0x000fe20008000000 */
[----:B------:R-:W-:Y:S02]  /*3ed0*/  UISETP.GE.AND UP0, UPT, UR42, 0x1, UPT ;  /* 0x000000012a00788c */ /* 0x000fe4000bf06270 */
[----:B------:R-:W-:Y:S01]  /*3ee0*/  UISETP.NE.AND UP4, UPT, UR42, 0x1, UPT ;  /* 0x000000012a00788c */ /* 0x000fe2000bf85270 */
[----:B------:R-:W1:Y:S01]  /*3ef0*/  LDCU.64 UR22, c[0x0][0xb28] ;  /* 0x00016500ff1677ac */ /* 0x000e620008000a00 */
[----:B------:R-:W-:-:S02]  /*3f00*/  UISETP.NE.AND UP6, UPT, UR15, 0x1, UPT ;  /* 0x000000010f00788c */ /* 0x000fc4000bfc5270 */
[----:B------:R-:W-:Y:S02]  /*3f10*/  UISETP.NE.AND UP5, UPT, UR30, 0x1, UPT ;  /* 0x000000011e00788c */ /* 0x000fe4000bfa5270 */
[----:B------:R-:W-:Y:S02]  /*3f20*/  UIADD3 UR17, UPT, UPT, UR21, 0x40, URZ ;  /* 0x0000004015117890 */ /* 0x000fe4000fffe0ff */
[----:B------:R-:W-:Y:S02]  /*3f30*/  UPRMT UR33, UR45, 0x654, UR33 ;  /* 0x000006542d217896 */ /* 0x000fe40008000021 */
[----:B------:R-:W-:Y:S02]  /*3f40*/  USHF.R.U32.HI UR35, URZ, UR29, UR6 ;  /* 0x0000001dff237299 */ /* 0x000fe40008011606 */
[----:B--2---:R-:W-:Y:S02]  /*3f50*/  USHF.R.U32.HI UR34, URZ, UR38, UR34 ;  /* 0x00000026ff227299 */ /* 0x004fe40008011622 */
[----:B------:R-:W-:-:S11]  /*3f60*/  UISETP.NE.AND UP2, UPT, UR4, 0x1, UPT ;  /* 0x000000010400788c */ /* 0x000fd6000bf45270 */
.L_x_83:
[C---:B------:R-:W-:Y:S02]  /*3f70*/  LEA R12, R14.reuse, UR21, 0x3 ;  /* 0x000000150e0c7c11 */ /* 0x040fe4000f8e18ff */
[----:B------:R-:W-:Y:S02]  /*3f80*/  SHF.L.U32 R9, R13, 0x1f, RZ ;  /* 0x0000001f0d097819 */ /* 0x000fe400000006ff */
[----:B------:R-:W-:Y:S02]  /*3f90*/  LEA R10, R14, UR21, 0x4 ;  /* 0x000000150e0a7c11 */ /* 0x000fe4000f8e20ff */
[----:B--2---:R-:W2:Y:S02]  /*3fa0*/  SYNCS.PHASECHK.TRANS64.TRYWAIT P0, [R12+URZ+0x70], R9 ;  /* 0x000070090c0075a7 */ /* 0x004ea400080011ff */
[----:B--2---:R-:W-:Y:S05]  /*3fb0*/  @!P0 BRA `(.L_x_75) ;  /* 0x00000050000c8947 */ /* 0x004fea0003800000 */
.L_x_139:
[----:B--2---:R-:W2:Y:S01]  /*3fc0*/  LDS.128 R8, [R10+0x100] ;  /* 0x000100000a087984 */ /* 0x004ea20000000c00 */
[----:B------:R-:W-:Y:S01]  /*3fd0*/  UISETP.GE.AND UP0, UPT, UR42, 0x1, UPT ;  /* 0x000000012a00788c */ /* 0x000fe2000bf06270 */
[----:B------:R-:W-:Y:S01]  /*3fe0*/  @!PT LDS RZ, [RZ] ;  /* 0x00000000fffff984 */ /* 0x000fe20000000800 */
[----:B------:R-:W-:Y:S01]  /*3ff0*/  @!PT LDS RZ, [RZ] ;  /* 0x00000000fffff984 */ /* 0x000fe20000000800 */
[----:B------:R-:W-:Y:S01]  /*4000*/  @!PT LDS RZ, [RZ] ;  /* 0x00000000fffff984 */ /* 0x000fe20000000800 */
[----:B------:R-:W-:Y:S01]  /*4010*/  @!PT LDS RZ, [RZ] ;  /* 0x00000000fffff984 */ /* 0x000fe20000000800 */
[----:B------:R3:W-:Y:S06]  /*4020*/  MEMBAR.ALL.CTA ;  /* 0x0000000000007992 */ /* 0x0007ec0000008000 */
[----:B---3--:R-:W3:Y:S01]  /*4030*/  FENCE.VIEW.ASYNC.S ;  /* 0x00000000000073c6 */ /* 0x008ee20000000000 */
[----:B--2---:R-:W-:Y:S11]  /*4040*/  LOP3.LUT P0, RZ, R10, 0x1, RZ, 0xc0, !PT ;  /* 0x000000010aff7812 */ /* 0x004ff6000780c0ff */
[----:B------:R-:W-:Y:S02]  /*4050*/  @!UPT UIADD3 URZ, UPT, UPT, URZ, URZ, URZ ;  /* 0x000000fffffff290 */ /* 0x000fe4000fffe0ff */
[----:B---3--:R-:W-:Y:S01]  /*4060*/  VOTEU.ANY UP1, P0 ;  /* 0x0000000000ff7886 */ /* 0x008fe20000020100 */
[----:B------:R-:W-:Y:S11]  /*4070*/  PLOP3.LUT P0, PT, PT, PT, UP1, 0x80, 0x8 ;  /* 0x000000000008781c */ /* 0x000ff60003f0f018 */
[----:B------:R-:W-:Y:S02]  /*4080*/  @!UPT UIADD3 URZ, UPT, UPT, URZ, URZ, URZ ;  /* 0x000000fffffff290 */ /* 0x000fe4000fffe0ff */
[----:B------:R-:W-:Y:S02]  /*4090*/  @P0 SHF.R.U32.HI R0, RZ, 0x10, R9 ;  /* 0x00000010ff000819 */ /* 0x000fe40000011609 */
[----:B------:R-:W-:Y:S02]  /*40a0*/  @P0 MOV R6, R8 ;  /* 0x0000000800060202 */ /* 0x000fe40000000f00 */
[----:B------:R-:W-:Y:S01]  /*40b0*/  @P0 R2UR UR4, R0 ;  /* 0x00000000000402ca */ /* 0x000fe200000e0000 */
[----:B------:R-:W-:Y:S01]  /*40c0*/  VIADD R0, R12, 0x80 ;  /* 0x000000800c007836 */ /* 0x000fe20000000000 */
[----:B------:R-:W-:Y:S02]  /*40d0*/  @P0 LOP3.LUT R8, R9, 0xffff, RZ, 0xc0, !PT ;  /* 0x0000ffff09080812 */ /* 0x000fe400078ec0ff */
[----:B------:R-:W-:Y:S02]  /*40e0*/  @P0 R2UR UR6, R6 ;  /* 0x00000000060602ca */ /* 0x000fe400000e0000 */
[----:B------:R-:W-:Y:S02]  /*40f0*/  PRMT R0, RZ, 0x654, R0 ;  /* 0x00000654ff007816 */ /* 0x000fe40000000000 */
[----:B------:R-:W-:Y:S02]  /*4100*/  @P0 R2UR UR5, R8 ;  /* 0x00000000080502ca */ /* 0x000fe400000e0000 */
[----:B------:R2:W-:Y:S03]  /*4110*/  SYNCS.ARRIVE.TRANS64.RED.A1T0 RZ, [R0+URZ], RZ ;  /* 0x000000ff00ff79a7 */ /* 0x0005e600081004ff */
[----:B------:R-:W-:Y:S04]  /*4120*/  @UP1 UMOV UR26, UR4 ;  /* 0x00000004001a1c82 */ /* 0x000fe80008000000 */
[----:B------:R-:W-:Y:S04]  /*4130*/  @UP1 UMOV UR14, UR6 ;  /* 0x00000006000e1c82 */ /* 0x000fe80008000000 */
[----:B------:R-:W-:Y:S01]  /*4140*/  @UP1 UMOV UR13, UR5 ;  /* 0x00000005000d1c82 */ /* 0x000fe20008000000 */
[----:B------:R-:W-:Y:S05]  /*4150*/  BRA.U !UP0, `(.L_x_76) ;  /* 0x0000000108a47547 */ /* 0x000fea000b800000 */
[----:B------:R-:W-:Y:S02]  /*4160*/  UIMAD.WIDE.U32 UR8, UR13, UR31, URZ ;  /* 0x0000001f0d0872a5 */ /* 0x000fe4000f8e00ff */
[----:B------:R-:W-:Y:S02]  /*4170*/  UIMAD.WIDE.U32 UR10, UR14, UR28, URZ ;  /* 0x0000001c0e0a72a5 */ /* 0x000fe4000f8e00ff */
[----:B------:R-:W-:Y:S02]  /*4180*/  USEL UR4, UR27, UR34, !UP5 ;  /* 0x000000221b047287 */ /* 0x000fe4000e800000 */
[----:B------:R-:W-:Y:S02]  /*4190*/  USEL UR7, UR32, UR35, !UP6 ;  /* 0x0000002320077287 */ /* 0x000fe4000f000000 */
[----:B-1----:R-:W-:Y:S02]  /*41a0*/  UIMAD.WIDE.U32 UR18, UR4, UR22, URZ ;  /* 0x00000016041272a5 */ /* 0x002fe4000f8e00ff */
[----:B------:R-:W-:Y:S01]  /*41b0*/  UIMAD.WIDE.U32 UR24, UR7, UR22, URZ ;  /* 0x00000016071872a5 */ /* 0x000fe2000f8e00ff */
[----:B------:R-:W-:Y:S02]  /*41c0*/  UMOV UR5, UR9 ;  /* 0x0000000900057c82 */ /* 0x000fe40008000000 */
[----:B------:R-:W-:Y:S03]  /*41d0*/  USHF.R.U32.HI UR6, URZ, UR38, UR5 ;  /* 0x00000026ff067299 */ /* 0x000fe60008011605 */
[----:B------:R-:W-:Y:S01]  /*41e0*/  UMOV UR5, UR11 ;  /* 0x0000000b00057c82 */ /* 0x000fe20008000000 */
[----:B------:R-:W-:Y:S02]  /*41f0*/  USEL UR6, UR13, UR6, !UP5 ;  /* 0x000000060d067287 */ /* 0x000fe4000e800000 */
[----:B------:R-:W-:Y:S02]  /*4200*/  USHF.R.U32.HI UR8, URZ, UR29, UR5 ;  /* 0x0000001dff087299 */ /* 0x000fe40008011605 */
[----:B------:R-:W-:Y:S01]  /*4210*/  UIMAD.WIDE.U32 UR10, UR6, UR22, URZ ;  /* 0x00000016060a72a5 */ /* 0x000fe2000f8e00ff */
[----:B------:R-:W-:Y:S02]  /*4220*/  UMOV UR5, UR19 ;  /* 0x0000001300057c82 */ /* 0x000fe40008000000 */
[----:B------:R-:W-:Y:S03]  /*4230*/  @UP4 USHF.R.U32.HI UR4, URZ, UR23, UR5 ;  /* 0x00000017ff044299 */ /* 0x000fe60008011605 */
[----:B------:R-:W-:Y:S01]  /*4240*/  UMOV UR5, UR25 ;  /* 0x0000001900057c82 */ /* 0x000fe20008000000 */
[----:B------:R-:W-:Y:S02]  /*4250*/  UIMAD UR4, UR42, UR4, URZ ;  /* 0x000000042a0472a4 */ /* 0x000fe4000f8e02ff */
[----:B------:R-:W-:Y:S02]  /*4260*/  @UP4 USHF.R.U32.HI UR7, URZ, UR23, UR5 ;  /* 0x00000017ff074299 */ /* 0x000fe40008011605 */
[----:B------:R-:W-:Y:S02]  /*4270*/  USEL UR5, UR14, UR8, !UP6 ;  /* 0x000000080e057287 */ /* 0x000fe4000f000000 */
[----:B------:R-:W-:Y:S02]  /*4280*/  UIMAD UR8, UR42, UR7, URZ ;  /* 0x000000072a0872a4 */ /* 0x000fe4000f8e02ff */
[----:B------:R-:W-:Y:S03]  /*4290*/  UISETP.GE.AND UP0, UPT, UR6, UR4, UPT ;  /* 0x000000040600728c */ /* 0x000fe6000bf06270 */
[----:B------:R-:W-:Y:S01]  /*42a0*/  UMOV UR4, UR11 ;  /* 0x0000000b00047c82 */ /* 0x000fe20008000000 */
[----:B------:R-:W-:Y:S02]  /*42b0*/  UISETP.GE.OR UP0, UPT, UR5, UR8, UP0 ;  /* 0x000000080500728c */ /* 0x000fe40008706670 */
[----:B------:R-:W-:Y:S02]  /*42c0*/  USHF.R.U32.HI UR4, URZ, UR23, UR4 ;  /* 0x00000017ff047299 */ /* 0x000fe40008011604 */
[----:B------:R-:W-:Y:S02]  /*42d0*/  UIMAD.WIDE.U32 UR8, UR5, UR22, URZ ;  /* 0x00000016050872a5 */ /* 0x000fe4000f8e00ff */
[----:B------:R-:W-:Y:S04]  /*42e0*/  USEL UR10, UR6, UR4, !UP4 ;  /* 0x00000004060a7287 */ /* 0x000fe8000e000000 */
[----:B------:R-:W-:Y:S01]  /*42f0*/  UIADD3 UR11, UPT, UPT, -UR10, URZ, URZ ;  /* 0x000000ff0a0b7290 */ /* 0x000fe2000fffe1ff */
[----:B------:R-:W-:Y:S02]  /*4300*/  @!UP0 UMOV UR4, UR9 ;  /* 0x0000000900048c82 */ /* 0x000fe40008000000 */
[----:B------:R-:W-:Y:S02]  /*4310*/  @!UP0 USHF.R.U32.HI UR4, URZ, UR23, UR4 ;  /* 0x00000017ff048299 */ /* 0x000fe40008011604 */
[----:B------:R-:W-:Y:S02]  /*4320*/  UIMAD UR8, UR42, UR11, UR6 ;  /* 0x0000000b2a0872a4 */ /* 0x000fe4000f8e0206 */
[----:B------:R-:W-:Y:S04]  /*4330*/  @!UP0 USEL UR4, UR5, UR4, !UP4 ;  /* 0x0000000405048287 */ /* 0x000fe8000e000000 */
[----:B------:R-:W-:Y:S02]  /*4340*/  @!UP0 UIMAD UR8, UR7, UR8, UR4 ;  /* 0x00000008070882a4 */ /* 0x000fe4000f8e0204 */
[----:B------:R-:W-:Y:S02]  /*4350*/  @!UP0 UIADD3 UR9, UPT, UPT, UR10, -UR4, URZ ;  /* 0x800000040a098290 */ /* 0x000fe4000fffe0ff */
[----:B------:R-:W-:Y:S02]  /*4360*/  UIADD3 UR4, UPT, UPT, -UR5, URZ, URZ ;  /* 0x000000ff05047290 */ /* 0x000fe4000fffe1ff */
[----:B------:R-:W-:Y:S02]  /*4370*/  UIADD3 UR7, UPT, UPT, -UR6, URZ, URZ ;  /* 0x000000ff06077290 */ /* 0x000fe4000fffe1ff */
[----:B------:R-:W-:Y:S02]  /*4380*/  @!UP0 UIMAD UR6, UR9, UR42, UR5 ;  /* 0x0000002a090682a4 */ /* 0x000fe4000f8e0205 */
[----:B------:R-:W-:Y:S02]  /*4390*/  UIMAD UR14, UR15, UR4, UR14 ;  /* 0x000000040f0e72a4 */ /* 0x000fe4000f8e020e */
[----:B------:R-:W-:Y:S01]  /*43a0*/  UIMAD UR13, UR30, UR7, UR13 ;  /* 0x000000071e0d72a4 */ /* 0x000fe2000f8e020d */
[----:B------:R-:W-:Y:S02]  /*43b0*/  @!UP0 UMOV UR5, UR8 ;  /* 0x0000000800058c82 */ /* 0x000fe40008000000 */
[----:B------:R-:W-:Y:S02]  /*43c0*/  UIMAD UR14, UR5, UR15, UR14 ;  /* 0x0000000f050e72a4 */ /* 0x000fe4000f8e020e */
[----:B------:R-:W-:Y:S11]  /*43d0*/  UIMAD UR13, UR6, UR30, UR13 ;  /* 0x0000001e060d72a4 */ /* 0x000ff6000f8e020d */
[----:B------:R-:W-:Y:S01]  /*43e0*/  @!UPT UIADD3 URZ, UPT, UPT, URZ, URZ, URZ ;  /* 0x000000fffffff290 */ /* 0x000fe2000fffe0ff */
.L_x_76:
[----:B------:R-:W3:Y:S01]  /*43f0*/  @!UP2 LDCU.128 UR8, c[0x0][0xb10] ;  /* 0x00016200ff08a7ac */ /* 0x000ee20008000c00 */
[C---:B----4-:R-:W-:Y:S02]  /*4400*/  ISETP.NE.U32.AND P1, PT, R4.reuse, RZ, PT ;  /* 0x000000ff0400720c */ /* 0x050fe40003f25070 */
[----:B------:R-:W-:Y:S02]  /*4410*/  ISETP.NE.U32.AND P0, PT, R4, RZ, PT ;  /* 0x000000ff0400720c */ /* 0x000fe40003f05070 */
[C---:B------:R-:W-:Y:S02]  /*4420*/  ISETP.NE.AND.EX P1, PT, R5.reuse, RZ, PT, P1 ;  /* 0x000000ff0500720c */ /* 0x040fe40003f25310 */
[----:B------:R-:W-:Y:S01]  /*4430*/  ISETP.NE.AND.EX P0, PT, R5, RZ, PT, P0 ;  /* 0x000000ff0500720c */ /* 0x000fe20003f05300 */
[----:B------:R-:W4:Y:S01]  /*4440*/  @!UP2 LDCU UR5, c[0x0][0xb0c] ;  /* 0x00016180ff05a7ac */ /* 0x000f220008000800 */
[----:B------:R-:W-:Y:S01]  /*4450*/  SHF.L.U32 R9, R15, 0x1f, RZ ;  /* 0x0000001f0f097819 */ /* 0x000fe200000006ff */
[----:B------:R-:W-:Y:S02]  /*4460*/  USHF.L.U32 UR19, UR16, 0x7, URZ ;  /* 0x0000000710137899 */ /* 0x000fe400080006ff */
[----:B------:R-:W-:Y:S02]  /*4470*/  USHF.L.U32 UR18, UR20, 0x7, URZ ;  /* 0x0000000714127899 */ /* 0x000fe400080006ff */
[----:B---3--:R-:W-:Y:S07]  /*4480*/  UIMAD.WIDE.U32 UR6, UR14, UR8, URZ ;  /* 0x000000080e0672a5 */ /* 0x008fee000f8e00ff */
[----:B------:R-:W-:Y:S01]  /*4490*/  @!UP2 UMOV UR4, UR7 ;  /* 0x000000070004ac82 */ /* 0x000fe20008000000 */
[----:B----4-:R-:W-:Y:S02]  /*44a0*/  @!UP2 UISETP.NE.AND UP0, UPT, UR5, 0x1, UPT ;  /* 0x000000010500a88c */ /* 0x010fe4000bf05270 */
[----:B------:R-:W-:Y:S02]  /*44b0*/  @!UP2 USHF.R.U32.HI UR4, URZ, UR9, UR4 ;  /* 0x00000009ff04a299 */ /* 0x000fe40008011604 */
[----:B------:R-:W-:Y:S02]  /*44c0*/  UIMAD.WIDE.U32 UR6, UR13, UR11, URZ ;  /* 0x0000000b0d0672a5 */ /* 0x000fe4000f8e00ff */
[----:B------:R-:W-:Y:S02]  /*44d0*/  @!UP2 USEL UR8, UR14, UR4, !UP0 ;  /* 0x000000040e08a287 */ /* 0x000fe4000c000000 */
[----:B------:R-:W-:Y:S03]  /*44e0*/  @!UP2 UISETP.NE.AND UP0, UPT, UR10, 0x1, UPT ;  /* 0x000000010a00a88c */ /* 0x000fe6000bf05270 */
[----:B------:R-:W-:Y:S02]  /*44f0*/  @!UP2 UMOV UR6, UR7 ;  /* 0x000000070006ac82 */ /* 0x000fe40008000000 */
[----:B------:R-:W3:Y:S02]  /*4500*/  @!UP2 LDCU UR4, c[0x0][0xb20] ;  /* 0x00016400ff04a7ac */ /* 0x000ee40008000800 */
[----:B---3--:R-:W-:Y:S04]  /*4510*/  @!UP2 USHF.R.U32.HI UR6, URZ, UR4, UR6 ;  /* 0x00000004ff06a299 */ /* 0x008fe80008011606 */
[----:B------:R-:W-:Y:S04]  /*4520*/  @!UP2 USEL UR6, UR13, UR6, !UP0 ;  /* 0x000000060d06a287 */ /* 0x000fe8000c000000 */
[----:B------:R-:W-:Y:S02]  /*4530*/  @!UP2 UIADD3 UR4, UPT, UPT, -UR8, UR6, URZ ;  /* 0x000000060804a290 */ /* 0x000fe4000fffe1ff */
[----:B------:R-:W-:Y:S02]  /*4540*/  @!UP2 UIADD3 UR6, UPT, UPT, UR8, -UR6, URZ ;  /* 0x800000060806a290 */ /* 0x000fe4000fffe0ff */
[----:B------:R-:W-:Y:S02]  /*4550*/  @!UP2 UIMAD UR14, UR4, UR5, UR14 ;  /* 0x00000005040ea2a4 */ /* 0x000fe4000f8e020e */
[----:B------:R-:W-:Y:S01]  /*4560*/  @!UP2 UIMAD UR13, UR6, UR10, UR13 ;  /* 0x0000000a060da2a4 */ /* 0x000fe2000f8e020d */
[----:B------:R-:W-:Y:S11]  /*4570*/  BRA.U UP3, `(.L_x_77) ;  /* 0x0000000103107547 */ /* 0x000ff6000b800000 */
[----:B--2---:R-:W-:Y:S04]  /*4580*/  MOV R0, UR37 ;  /* 0x0000002500007c02 */ /* 0x004fe80008000f00 */
[----:B------:R-:W-:Y:S04]  /*4590*/  SHF.L.U32 R11, R0, 0x1f, RZ ;  /* 0x0000001f000b7819 */ /* 0x000fe800000006ff */
[----:B------:R-:W2:Y:S02]  /*45a0*/  SYNCS.PHASECHK.TRANS64.TRYWAIT P2, [UR21+0x68], R11 ;  /* 0x0000680bff0075a7 */ /* 0x000ea40008041115 */
[----:B--2---:R-:W-:Y:S05]  /*45b0*/  @!P2 BRA `(.L_x_78) ;  /* 0x0000004800a0a947 */ /* 0x004fea0003800000 */
.L_x_77:
[----:B------:R-:W-:Y:S05]  /*45c0*/  @!P1 BRA `(.L_x_79) ;  /* 0x0000000000309947 */ /* 0x000fea0003800000 */
[----:B------:R-:W-:Y:S01]  /*45d0*/  ISETP.NE.U32.AND P1, PT, R2, RZ, PT ;  /* 0x000000ff0200720c */ /* 0x000fe20003f25070 */
[----:B------:R-:W3:Y:S01]  /*45e0*/  LDCU.64 UR4, c[0x0][0x358] ;  /* 0x00006b00ff0477ac */ /* 0x000ee20008000a00 */
[----:B------:R-:W-:Y:S02]  /*45f0*/  IMAD.MOV.U32 R145, RZ, RZ, 0x1 ;  /* 0x00000001ff917424 */ /* 0x000fe400078e00ff */
[----:B------:R-:W-:Y:S11]  /*4600*/  ISETP.NE.AND.EX P1, PT, R3, RZ, PT, P1 ;  /* 0x000000ff0300720c */ /* 0x000ff60003f25310 */
[----:B------:R-:W-:Y:S02]  /*4610*/  @!UPT UIADD3 URZ, UPT, UPT, URZ, URZ, URZ ;  /* 0x000000fffffff290 */ /* 0x000fe4000fffe0ff */
[----:B--2---:R-:W2:Y:S01]  /*4620*/  @P1 LDC.64 R10, c[0x0][0x888] ;  /* 0x00022200ff0a1b82 */ /* 0x004ea20000000a00 */
[----:B------:R-:W-:Y:S04]  /*4630*/  @P1 IMAD R0, R4, UR36, RZ ;  /* 0x0000002404001c24 */ /* 0x000fe8000f8e02ff */
[----:B--2---:R-:W-:Y:S04]  /*4640*/  @P1 IMAD.WIDE R10, R0, 0x4, R10 ;  /* 0x00000004000a1825 */ /* 0x004fe800078e020a */
[----:B------:R-:W-:Y:S01]  /*4650*/  HFMA2 R0, -RZ, RZ, 0, 5.9604644775390625e-08 ;  /* 0x00000001ff007431 */ /* 0x000fe200000001ff */
[----:B---3-5:R3:W5:Y:S04]  /*4660*/  @P1 LDG.E R72, desc[UR4][R10.64] ;  /* 0x000000040a481981 */ /* 0x028768000c1e1900 */
[----:B------:R-:W-:Y:S01]  /*4670*/  @!P1 PRMT R145, R0, 0x7610, R145 ;  /* 0x0000761000919816 */ /* 0x000fe20000000091 */
[----:B---3--:R-:W4:Y:S06]  /*4680*/  @!P1 LDC R72, c[0x0][0x880] ;  /* 0x00022000ff489b82 */ /* 0x008f2c0000000800 */
.L_x_79:
[----:B----45:R-:W-:Y:S01]  /*4690*/  @!P0 ISETP.EQ.AND P1, PT, R72, RZ, PT ;  /* 0x000000ff4800820c */ /* 0x030fe20003f22270 */
[----:B------:R-:W-:Y:S01]  /*46a0*/  @!UPT UIADD3 URZ, UPT, UPT, URZ, URZ, URZ ;  /* 0x000000fffffff290 */ /* 0x000fe2000fffe0ff */
[----:B------:R-:W-:Y:S11]  /*46b0*/  @!P0 BRA `(.L_x_80) ;  /* 0x0000000000188947 */ /* 0x000ff60003800000 */
[----:B------:R-:W-:Y:S02]  /*46c0*/  LOP3.LUT P0, RZ, R145, 0xff, RZ, 0xc0, !PT ;  /* 0x000000ff91ff7812 */ /* 0x000fe4000780c0ff */
[----:B------:R-:W-:Y:S04]  /*46d0*/  ISETP.NE.U32.AND P1, PT, R2, RZ, PT ;  /* 0x000000ff0200720c */ /* 0x000fe80003f25070 */
[----:B------:R-:W-:Y:S04]  /*46e0*/  ISETP.NE.AND.EX P1, PT, R3, RZ, PT, P1 ;  /* 0x000000ff0300720c */ /* 0x000fe80003f25310 */
[----:B------:R-:W-:Y:S03]  /*46f0*/  PLOP3.LUT P1, PT, P1, PT, PT, 0x8, 0x80 ;  /* 0x000000000080781c */ /* 0x000fe60000f2e170 */
[----:B------:R-:W-:Y:S11]  /*4700*/  @P0 ISETP.EQ.AND P1, PT, R72, RZ, PT ;  /* 0x000000ff4800020c */ /* 0x000ff60003f22270 */
[----:B------:R-:W-:Y:S02]  /*4710*/  @!UPT UIADD3 URZ, UPT, UPT, URZ, URZ, URZ ;  /* 0x000000fffffff290 */ /* 0x000fe4000fffe0ff */
.L_x_80:
[----:B------:R-:W3:Y:S01]  /*4720*/  SYNCS.PHASECHK.TRANS64.TRYWAIT P2, [UR21+0x50], R9 ;  /* 0x00005009ff0075a7 */ /* 0x000ee20008041115 */
[----:B------:R-:W-:Y:S04]  /*4730*/  ELECT P0, URZ, PT ;  /* 0x0000000000ff782f */ /* 0x000fe80003800000 */
[----:B------:R-:W-:Y:S11]  /*4740*/  PLOP3.LUT P1, PT, P1, P0, PT, 0xf2, 0x2f ;  /* 0x00000000002f781c */ /* 0x000ff60000f21e72 */
[----:B------:R-:W-:Y:S02]  /*4750*/  @!UPT UIADD3 URZ, UPT, UPT, URZ, URZ, URZ ;  /* 0x000000fffffff290 */ /* 0x000fe4000fffe0ff */
[----:B------:R-:W-:Y:S05]  /*4760*/  @!P1 IADD3 R8, P0, PT, R16, 0x580, RZ ;  /* 0x0000058010089810 */ /* 0x000fea0007f1e0ff */
[----:B------:R-:W-:Y:S01]  /*4770*/  @!P1 IMAD.X R6, RZ, RZ, R17, P0 ;  /* 0x000000ffff069224 */ /* 0x000fe200000e0611 */
[----:B---3--:R-:W-:Y:S07]  /*4780*/  @!P2 BRA `(.L_x_81) ;  /* 0x000000480044a947 */ /* 0x008fee0003800000 */
.L_x_142:
[----:B------:R-:W-:Y:S01]  /*4790*/  @!P1 R2UR UR5, R8 ;  /* 0x00000000080592ca */ /* 0x000fe200000e0000 */
[----:B------:R-:W-:Y:S01]  /*47a0*/  VOTEU.ALL UP0, P1 ;  /* 0x0000000000ff7886 */ /* 0x000fe20000800000 */
[----:B------:R-:W-:Y:S01]  /*47b0*/  @!P1 R2UR UR4, R6 ;  /* 0x00000000060492ca */ /* 0x000fe200000e0000 */
[----:B--2---:R-:W-:Y:S01]  /*47c0*/  @!P1 IMAD.MOV.U32 R0, RZ, RZ, 0x2000 ;  /* 0x00002000ff009424 */ /* 0x004fe200078e00ff */
[----:B------:R-:W-:Y:S01]  /*47d0*/  UMOV UR8, 0x0 ;  /* 0x0000000000087882 */ /* 0x000fe20000000000 */
[----:B------:R-:W-:Y:S01]  /*47e0*/  UMOV UR9, 0x10000000 ;  /* 0x1000000000097882 */ /* 0x000fe20000000000 */
[----:B------:R-:W-:Y:S01]  /*47f0*/  @!UP0 UIADD3 UR16, UPT, UPT, UR21, 0x200, URZ ;  /* 0x0000020015108890 */ /* 0x000fe2000fffe0ff */
[----:B------:R-:W-:Y:S01]  /*4800*/  VIADD R14, R14, 0x1 ;  /* 0x000000010e0e7836 */ /* 0x000fe20000000000 */
[----:B------:R-:W-:Y:S01]  /*4810*/  VOTEU.ALL UP0, P1 ;  /* 0x0000000000ff7886 */ /* 0x000fe20000800000 */
[----:B------:R-:W-:Y:S01]  /*4820*/  UMOV UR20, UR36 ;  /* 0x0000002400147c82 */ /* 0x000fe20008000000 */
[----:B------:R-:W-:Y:S03]  /*4830*/  UPRMT UR6, UR45, 0x654, UR17 ;  /* 0x000006542d067896 */ /* 0x000fe60008000011 */
[----:B------:R-:W-:Y:S02]  /*4840*/  IMAD.U32 R10, RZ, RZ, UR5 ;  /* 0x00000005ff0a7e24 */ /* 0x000fe4000f8e00ff */
[----:B------:R-:W-:Y:S03]  /*4850*/  IMAD.U32 R11, RZ, RZ, UR4 ;  /* 0x00000004ff0b7e24 */ /* 0x000fe6000f8e00ff */
[----:B------:R-:W-:Y:S02]  /*4860*/  @!P1 R2UR UR4, R10 ;  /* 0x000000000a0492ca */ /* 0x000fe400000e0000 */
[----:B------:R-:W-:Y:S11]  /*4870*/  @!P1 R2UR UR5, R11 ;  /* 0x000000000b0592ca */ /* 0x000ff600000e0000 */
[----:B------:R-:W-:Y:S02]  /*4880*/  @!UPT UIADD3 URZ, UPT, UPT, URZ, URZ, URZ ;  /* 0x000000fffffff290 */ /* 0x000fe4000fffe0ff */
[----:B------:R2:W-:Y:S01]  /*4890*/  @!UP0 UTMALDG.3D [UR16], [UR4], desc[UR8] ;  /* 0x00000810040085b4 */ /* 0x0005e20008011000 */
[----:B------:R2:W-:Y:S01]  /*48a0*/  @!P1 SYNCS.ARRIVE.TRANS64.RED.A0TR RZ, [UR21+0x40], R0 ;  /* 0x00004000ffff99a7 */ /* 0x0005e20008300415 */
[----:B------:R-:W-:Y:S01]  /*48b0*/  SYNCS.ARRIVE.TRANS64.RED.A1T0 RZ, [UR6], RZ ;  /* 0x000000ffffff79a7 */ /* 0x000fe20008100406 */
[----:B------:R-:W3:Y:S02]  /*48c0*/  SYNCS.PHASECHK.TRANS64.TRYWAIT P0, [UR21+0x58], R9 ;  /* 0x00005809ff0075a7 */ /* 0x000ee40008001115 */
[----:B--23--:R-:W-:Y:S05]  /*48d0*/  @!P0 BRA `(.L_x_82) ;  /* 0x0000004800088947 */ /* 0x00cfea0003800000 */
.L_x_144:
[----:B------:R-:W-:Y:S01]  /*48e0*/  @!P1 IADD3 R6, P0, PT, R16, 0x580, RZ ;  /* 0x0000058010069810 */ /* 0x000fe20007f1e0ff */
[----:B------:R-:W-:Y:S01]  /*48f0*/  VOTEU.ALL UP0, P1 ;  /* 0x0000000000ff7886 */ /* 0x000fe20000800000 */
[----:B------:R-:W-:Y:S01]  /*4900*/  UMOV UR6, 0x0 ;  /* 0x0000000000067882 */ /* 0x000fe20000000000 */
[----:B------:R-:W-:Y:S01]  /*4910*/  UMOV UR7, 0x10000000 ;  /* 0x1000000000077882 */ /* 0x000fe20000000000 */
[----:B------:R-:W-:Y:S01]  /*4920*/  @!P1 R2UR UR5, R6 ;  /* 0x00000000060592ca */ /* 0x000fe200000e0000 */
[----:B--2---:R-:W-:Y:S01]  /*4930*/  @!P1 IMAD.X R0, RZ, RZ, R17, P0 ;  /* 0x000000ffff009224 */ /* 0x004fe200000e0611 */
[----:B------:R-:W-:Y:S01]  /*4940*/  @!UP0 UIADD3 UR10, UPT, UPT, UR18, 0x40, URZ ;  /* 0x00000040120a8890 */ /* 0x000fe2000fffe0ff */
[----:B------:R-:W-:Y:S01]  /*4950*/  R2UR UR16, R147 ;  /* 0x00000000931072ca */ /* 0x000fe200000e0000 */
[----:B------:R-:W-:Y:S01]  /*4960*/  @!UP0 UIADD3 UR8, UPT, UPT, UR21, 0x2200, URZ ;  /* 0x0000220015088890 */ /* 0x000fe2000fffe0ff */
[----:B------:R-:W-:Y:S01]  /*4970*/  ISETP.NE.AND P0, PT, R14, 0x2, PT ;  /* 0x000000020e00780c */ /* 0x000fe20003f05270 */
[----:B------:R-:W-:Y:S01]  /*4980*/  @!UP0 UIADD3 UR9, UPT, UPT, UR21, 0x48, URZ ;  /* 0x0000004815098890 */ /* 0x000fe2000fffe0ff */
[----:B------:R-:W-:Y:S01]  /*4990*/  @!P1 R2UR UR4, R0 ;  /* 0x00000000000492ca */ /* 0x000fe200000e0000 */
[----:B------:R-:W-:Y:S01]  /*49a0*/  VOTEU.ALL UP0, P1 ;  /* 0x0000000000ff7886 */ /* 0x000fe20000800000 */
[----:B------:R-:W-:Y:S01]  /*49b0*/  UMOV UR11, UR19 ;  /* 0x00000013000b7c82 */ /* 0x000fe20008000000 */
[----:B------:R-:W-:Y:S01]  /*49c0*/  UMOV UR12, UR36 ;  /* 0x00000024000c7c82 */ /* 0x000fe20008000000 */
[----:B------:R-:W-:Y:S01]  /*49d0*/  SEL R0, RZ, 0x1, P0 ;  /* 0x00000001ff007807 */ /* 0x000fe20000000000 */
[----:B------:R-:W-:Y:S01]  /*49e0*/  UIADD3 UR20, UPT, UPT, UR13, UR63, URZ ;  /* 0x0000003f0d147290 */ /* 0x000fe2000fffe0ff */
[----:B------:R-:W-:Y:S01]  /*49f0*/  IMAD.U32 R8, RZ, RZ, UR5 ;  /* 0x00000005ff087e24 */ /* 0x000fe2000f8e00ff */
[----:B------:R-:W-:Y:S01]  /*4a00*/  LOP3.LUT R15, R15, 0x1, RZ, 0x3c, !PT ;  /* 0x000000010f0f7812 */ /* 0x000fe200078e3cff */
[----:B------:R-:W-:Y:S01]  /*4a10*/  UPLOP3.LUT UP3, UPT, UPT, UPT, UPT, 0x80, 0x8 ;  /* 0x000000000008789c */ /* 0x000fe20003f6f070 */
[----:B------:R-:W-:Y:S01]  /*4a20*/  LOP3.LUT R13, R13, R0, RZ, 0x3c, !PT ;  /* 0x000000000d0d7212 */ /* 0x000fe200078e3cff */
[----:B------:R-:W-:Y:S01]  /*4a30*/  UIADD3 UR16, UPT, UPT, UR14, UR16, URZ ;  /* 0x000000100e107290 */ /* 0x000fe2000fffe0ff */
[----:B------:R-:W-:Y:S01]  /*4a40*/  SEL R14, R14, RZ, P0 ;  /* 0x000000ff0e0e7207 */ /* 0x000fe20000000000 */
[----:B------:R-:W-:Y:S01]  /*4a50*/  UMOV UR36, UR26 ;  /* 0x0000001a00247c82 */ /* 0x000fe20008000000 */
[----:B------:R-:W-:Y:S01]  /*4a60*/  IMAD.U32 R9, RZ, RZ, UR4 ;  /* 0x00000004ff097e24 */ /* 0x000fe2000f8e00ff */
[----:B------:R-:W-:Y:S04]  /*4a70*/  @!P1 R2UR UR4, R8 ;  /* 0x00000000080492ca */ /* 0x000fe800000e0000 */
[----:B------:R-:W-:Y:S11]  /*4a80*/  @!P1 R2UR UR5, R9 ;  /* 0x00000000090592ca */ /* 0x000ff600000e0000 */
[----:B------:R-:W-:Y:S02]  /*4a90*/  @!UPT UIADD3 URZ, UPT, UPT, URZ, URZ, URZ ;  /* 0x000000fffffff290 */ /* 0x000fe4000fffe0ff */
[----:B------:R2:W-:Y:S01]  /*4aa0*/  @!UP0 UTMALDG.3D [UR8], [UR4], desc[UR6] ;  /* 0x00000608040085b4 */ /* 0x0005e20008011000 */
[----:B------:R2:W-:Y:S01]  /*4ab0*/  @!P1 SYNCS.ARRIVE.TRANS64.RED.A0TR RZ, [UR21+0x48], R7 ;  /* 0x00004807ffff99a7 */ /* 0x0005e20008300415 */
[----:B------:R-:W-:Y:S01]  /*4ac0*/  SYNCS.ARRIVE.TRANS64.RED.A1T0 RZ, [UR33], RZ ;  /* 0x000000ffffff79a7 */ /* 0x000fe20008100421 */
[----:B------:R-:W-:Y:S05]  /*4ad0*/  BRA.U UP1, `(.L_x_83) ;  /* 0xfffffff501247547 */ /* 0x000fea000b83ffff */
[----:B------:R-:W-:-:S04]  /*4ae0*/  SHF.L.U32 R3, R15, 0x1f, RZ ;  /* 0x0000001f0f037819 */ /* 0x000fc800000006ff */
[----:B------:R-:W3:Y:S02]  /*4af0*/  SYNCS.PHASECHK.TRANS64.TRYWAIT P0, [UR21+0x50], R3 ;  /* 0x00005003ff0075a7 */ /* 0x000ee40008001115 */
[----:B---3--:R-:W-:Y:S05]  /*4b00*/  @!P0 BRA `(.L_x_84) ;  /* 0x0000004400948947 */ /* 0x008fea0003800000 */
.L_x_146:
[----:B---3--:R-:W-:-:S07]  /*4b10*/  MOV R0, UR21 ;  /* 0x0000001500007c02 */ /* 0x008fce0008000f00 */
.L_x_85:
[----:B---3--:R-:W-:-:S04]  /*4b20*/  SHF.L.U32 R3, R15, 0x1f, RZ ;  /* 0x0000001f0f037819 */ /* 0x008fc800000006ff */
[----:B------:R3:W4:Y:S03]  /*4b30*/  SYNCS.PHASECHK.TRANS64.TRYWAIT P0, [R0+URZ+0x58], R3 ;  /* 0x00005803000075a7 */ /* 0x00072600080011ff */
[----:B----4-:R-:W-:Y:S05]  /*4b40*/  @!P0 NANOSLEEP.SYNCS 0x989680 ;  /* 0x009896800000895d */ /* 0x010fea0003900000 */
[----:B------:R-:W4:Y:S02]  /*4b50*/  @!P0 SYNCS.PHASECHK.TRANS64 P0, [R0+URZ+0x58], R3 ;  /* 0x00005803000085a7 */ /* 0x000f2400080010ff */
[----:B-12-4-:R-:W-:Y:S05]  /*4b60*/  @P0 EXIT ;  /* 0x000000000000094d */ /* 0x016fea0003800000 */
[----:B------:R-:W-:Y:S05]  /*4b70*/  BRA `(.L_x_85) ;  /* 0xfffffffc00e87947 */ /* 0x000fea000383ffff */
.L_x_74:
[----:B------:R-:W-:-:S06]  /*4b80*/  UISETP.GE.AND UP0, UPT, UR17, 0x4, UPT ;  /* 0x000000041100788c */ /* 0x000fcc000bf06270 */
[----:B------:R-:W-:-:S13]  /*4b90*/  PLOP3.LUT P0, PT, PT, PT, UP0, 0x80, 0x8 ;  /* 0x000000000008781c */ /* 0x000fda0003f0f008 */
[----:B------:R-:W-:Y:S05]  /*4ba0*/  @!P0 EXIT ;  /* 0x000000000000894d */ /* 0x000fea0003800000 */
[----:B------:R-:W-:Y:S01]  /*4bb0*/  BAR.SYNC.DEFER_BLOCKING 0x6, 0xa0 ;  /* 0x0182800000007b1d */ /* 0x000fe20000010000 */
[C---:B------:R-:W-:Y:S01]  /*4bc0*/  IMAD.SHL.U32 R3, R158.reuse, 0x40, RZ ;  /* 0x000000409e037824 */ /* 0x040fe200078e00ff */
[C---:B------:R-:W-:Y:S01]  /*4bd0*/  R2P PR, R158.reuse, 0x6 ;  /* 0x000000069e007804 */ /* 0x040fe20000000000 */
[C---:B------:R-:W-:Y:S01]  /*4be0*/  IMAD.SHL.U32 R144, R158.reuse, 0x8, RZ ;  /* 0x000000089e907824 */ /* 0x040fe200078e00ff */
[----:B------:R-:W-:Y:S01]  /*4bf0*/  CS2R R152, SRZ ;  /* 0x0000000000987805 */ /* 0x000fe2000001ff00 */
[----:B------:R-:W-:Y:S01]  /*4c00*/  IMAD.MOV.U32 R155, RZ, RZ, 0x20 ;  /* 0x00000020ff9b7424 */ /* 0x000fe200078e00ff */
[----:B------:R-:W-:Y:S02]  /*4c10*/  UMOV UR44, 0x400 ;  /* 0x00000400002c7882 */ /* 0x000fe40000000000 */
[----:B------:R-:W1:Y:S01]  /*4c20*/  LDC.64 R138, c[0x0][0x8b0] ;  /* 0x00022c00ff8a7b82 */ /* 0x000e620000000a00 */
[----:B------:R-:W-:Y:S01]  /*4c30*/  ULEA UR44, UR45, UR44, 0x18 ;  /* 0x0000002c2d2c7291 */ /* 0x000fe2000f8ec0ff */
[----:B------:R-:W-:Y:S01]  /*4c40*/  LOP3.LUT R7, R3, 0x180, RZ, 0xc0, !PT ;  /* 0x0000018003077812 */ /* 0x000fe200078ec0ff */
[----:B------:R-:W-:Y:S01]  /*4c50*/  IMAD.U32 R69, R158, 0x10000, RZ ;  /* 0x000100009e457824 */ /* 0x000fe200078e00ff */
[----:B------:R-:W-:Y:S01]  /*4c60*/  SEL R155, R155, 0xffffffe0, !P2 ;  /* 0xffffffe09b9b7807 */ /* 0x000fe20005000000 */
[----:B------:R-:W-:Y:S01]  /*4c70*/  IMAD.MOV.U32 R156, RZ, RZ, 0x10 ;  /* 0x00000010ff9c7424 */ /* 0x000fe200078e00ff */
[----:B------:R-:W-:Y:S01]  /*4c80*/  LOP3.LUT R144, R7, 0x30, R144, 0xf8, !PT ;  /* 0x0000003007907812 */ /* 0x000fe200078ef890 */
[----:B------:R-:W-:Y:S01]  /*4c90*/  UIADD3 UR4, UPT, UPT, UR44, 0x4200, URZ ;  /* 0x000042002c047890 */ /* 0x000fe2000fffe0ff */
[----:B------:R-:W2:Y:S01]  /*4ca0*/  LDC.64 R136, c[0x0][0x8a8] ;  /* 0x00022a00ff887b82 */ /* 0x000ea20000000a00 */
[----:B------:R-:W-:Y:S01]  /*4cb0*/  LOP3.LUT R69, R69, 0x600000, RZ, 0xc0, !PT ;  /* 0x0060000045457812 */ /* 0x000fe200078ec0ff */
[----:B------:R-:W-:Y:S01]  /*4cc0*/  IMAD.MOV.U32 R68, RZ, RZ, RZ ;  /* 0x000000ffff447224 */ /* 0x000fe200078e00ff */
[----:B------:R-:W-:Y:S01]  /*4cd0*/  LOP3.LUT R144, R144, 0x1e40, R3, 0xf8, !PT ;  /* 0x00001e4090907812 */ /* 0x000fe200078ef803 */
[----:B------:R-:W-:Y:S01]  /*4ce0*/  IMAD.MOV.U32 R149, RZ, RZ, RZ ;  /* 0x000000ffff957224 */ /* 0x000fe200078e00ff */
[----:B------:R-:W-:-:S02]  /*4cf0*/  SEL R156, R156, 0xfffffff0, !P1 ;  /* 0xfffffff09c9c7807 */ /* 0x000fc40004800000 */
[----:B------:R-:W-:Y:S02]  /*4d00*/  CS2R R150, SRZ ;  /* 0x0000000000967805 */ /* 0x000fe4000001ff00 */
[----:B------:R-:W-:Y:S01]  /*4d10*/  SHF.R.S32.HI R3, RZ, 0x4, R155 ;  /* 0x00000004ff037819 */ /* 0x000fe2000001149b */
[----:B------:R-:W-:Y:S01]  /*4d20*/  IMAD.U32 R157, RZ, RZ, UR4 ;  /* 0x00000004ff9d7e24 */ /* 0x000fe2000f8e00ff */
[----:B------:R-:W3:Y:S01]  /*4d30*/  LDS R0, [UR44+0x120] ;  /* 0x0001202cff007984 */ /* 0x000ee20008000800 */
[----:B------:R-:W-:Y:S01]  /*4d40*/  LOP3.LUT R158, R158, 0x60, RZ, 0xc0, !PT ;  /* 0x000000609e9e7812 */ /* 0x000fe200078ec0ff */
[----:B------:R-:W4:Y:S01]  /*4d50*/  LDCU UR58, c[0x0][0x370] ;  /* 0x00006e00ff3a77ac */ /* 0x000f220008000800 */
[----:B------:R-:W-:Y:S01]  /*4d60*/  LEA.HI.SX32 R154, R156, R3, 0x1c ;  /* 0x000000039c9a7211 */ /* 0x000fe200078fe2ff */
[----:B------:R-:W1:Y:S01]  /*4d70*/  LDCU UR43, c[0x0][0xb0c] ;  /* 0x00016180ff2b77ac */ /* 0x000e620008000800 */
[----:B------:R-:W1:Y:S01]  /*4d80*/  LDCU UR39, c[0x0][0xb30] ;  /* 0x00016600ff2777ac */ /* 0x000e620008000800 */
[----:B------:R-:W1:Y:S01]  /*4d90*/  LDCU.64 UR56, c[0x0][0x888] ;  /* 0x00011100ff3877ac */ /* 0x000e620008000a00 */
[----:B------:R-:W1:Y:S01]  /*4da0*/  LDCU.64 UR40, c[0x0][0xb28] ;  /* 0x00016500ff2877ac */ /* 0x000e620008000a00 */
[----:B------:R-:W1:Y:S01]  /*4db0*/  LDCU.64 UR60, c[0x0][0x890] ;  /* 0x00011200ff3c77ac */ /* 0x000e620008000a00 */
[----:B------:R-:W1:Y:S01]  /*4dc0*/  LDCU.128 UR52, c[0x0][0xb10] ;  /* 0x00016200ff3477ac */ /* 0x000e620008000c00 */
[----:B------:R-:W1:Y:S01]  /*4dd0*/  LDCU UR47, c[0x0][0x374] ;  /* 0x00006e80ff2f77ac */ /* 0x000e620008000800 */
[----:B------:R-:W-:Y:S01]  /*4de0*/  UIADD3 UR62, UPT, UPT, UR44, 0x200, URZ ;  /* 0x000002002c3e7890 */ /* 0x000fe2000fffe0ff */
[----:B-1234-:R-:W-:-:S11]  /*4df0*/  IMAD.IADD R69, R0, 0x1, R69 ;  /* 0x0000000100457824 */ /* 0x01efd600078e0245 */
.L_x_111:
[C---:B------:R-:W-:Y:S02]  /*4e00*/  LEA R3, R149.reuse, UR44, 0x3 ;  /* 0x0000002c95037c11 */ /* 0x040fe4000f8e18ff */
[----:B------:R-:W-:Y:S02]  /*4e10*/  SHF.L.U32 R0, R152, 0x1f, RZ ;  /* 0x0000001f98007819 */ /* 0x000fe400000006ff */
[----:B------:R-:W-:Y:S02]  /*4e20*/  LEA R5, R149, UR44, 0x4 ;  /* 0x0000002c95057c11 */ /* 0x000fe4000f8e20ff */
[----:B-1----:R-:W1:Y:S02]  /*4e30*/  SYNCS.PHASECHK.TRANS64.TRYWAIT P0, [R3+URZ+0x70], R0 ;  /* 0x00007000030075a7 */ /* 0x002e6400080011ff */
[----:B-1----:R-:W-:Y:S05]  /*4e40*/  @!P0 BRA `(.L_x_86) ;  /* 0x0000004000dc8947 */ /* 0x002fea0003800000 */
.L_x_147:
        /* <DEDUP_REMOVED lines=11> */
[----:B------:R-:W-:Y:S01]  /*4f00*/  PLOP3.LUT P0, PT, PT, PT, UP1, 0x80, 0x8 ;  /* 0x000000000008781c */ /* 0x000fe20003f0f018 */
[----:B------:R-:W-:Y:S11]  /*4f10*/  UP2UR UR46, UPR, URZ, 0x2 ;  /* 0x00000002ff2e7883 */ /* 0x000ff60008000000 */
[----:B------:R-:W-:Y:S01]  /*4f20*/  @!UPT UIADD3 URZ, UPT, UPT, URZ, URZ, URZ ;  /* 0x000000fffffff290 */ /* 0x000fe2000fffe0ff */
[----:B-1----:R-:W-:Y:S02]  /*4f30*/  @P0 SHF.R.U32.HI R0, RZ, 0x10, R5 ;  /* 0x00000010ff000819 */ /* 0x002fe40000011605 */
        /* <DEDUP_REMOVED lines=12> */
[----:B------:R-:W2:Y:S01]  /*5000*/  LDCU UR12, c[0x0][0xb20] ;  /* 0x00016400ff0c77ac */ /* 0x000ea20008000800 */
[----:B------:R-:W-:Y:S02]  /*5010*/  UIMAD.WIDE.U32 UR4, UR47, UR55, URZ ;  /* 0x000000372f0472a5 */ /* 0x000fe4000f8e00ff */
[----:B------:R-:W-:Y:S02]  /*5020*/  UIMAD.WIDE.U32 UR6, UR58, UR52, URZ ;  /* 0x000000343a0672a5 */ /* 0x000fe4000f8e00ff */
[----:B------:R-:W-:Y:S02]  /*5030*/  UISETP.NE.AND UP0, UPT, UR54, 0x1, UPT ;  /* 0x000000013600788c */ /* 0x000fe4000bf05270 */
[----:B------:R-:W-:Y:S02]  /*5040*/  UIMAD.WIDE.U32 UR8, UR37, UR55, URZ ;  /* 0x00000037250872a5 */ /* 0x000fe4000f8e00ff */
[----:B------:R-:W-:Y:S02]  /*5050*/  UIMAD.WIDE.U32 UR10, UR38, UR52, URZ ;  /* 0x00000034260a72a5 */ /* 0x000fe4000f8e00ff */
[----:B------:R-:W-:Y:S02]  /*5060*/  UISETP.NE.AND UP1, UPT, UR43, 0x1, UPT ;  /* 0x000000012b00788c */ /* 0x000fe4000bf25270 */
[----:B------:R-:W-:Y:S01]  /*5070*/  UISETP.NE.AND UP2, UPT, UR42, 0x1, UPT ;  /* 0x000000012a00788c */ /* 0x000fe2000bf45270 */
[----:B------:R-:W-:Y:S02]  /*5080*/  UMOV UR4, UR5 ;  /* 0x0000000500047c82 */ /* 0x000fe40008000000 */
[----:B--2---:R-:W-:Y:S03]  /*5090*/  USHF.R.U32.HI UR5, URZ, UR12, UR4 ;  /* 0x0000000cff057299 */ /* 0x004fe60008011604 */
[----:B------:R-:W-:Y:S02]  /*50a0*/  UMOV UR4, UR7 ;  /* 0x0000000700047c82 */ /* 0x000fe40008000000 */
[----:B------:R-:W-:Y:S02]  /*50b0*/  USHF.R.U32.HI UR7, URZ, UR53, UR4 ;  /* 0x00000035ff077299 */ /* 0x000fe40008011604 */
[----:B------:R-:W-:Y:S02]  /*50c0*/  USEL UR4, UR47, UR5, !UP0 ;  /* 0x000000052f047287 */ /* 0x000fe4000c000000 */
[----:B------:R-:W-:Y:S01]  /*50d0*/  USEL UR7, UR58, UR7, !UP1 ;  /* 0x000000073a077287 */ /* 0x000fe2000c800000 */
[----:B------:R-:W-:Y:S01]  /*50e0*/  UMOV UR5, UR9 ;  /* 0x0000000900057c82 */ /* 0x000fe20008000000 */
[----:B------:R-:W-:Y:S02]  /*50f0*/  UIMAD.WIDE.U32 UR8, UR4, UR40, URZ ;  /* 0x00000028040872a5 */ /* 0x000fe4000f8e00ff */
[----:B------:R-:W-:Y:S03]  /*5100*/  USHF.R.U32.HI UR6, URZ, UR12, UR5 ;  /* 0x0000000cff067299 */ /* 0x000fe60008011605 */
[----:B------:R-:W-:Y:S01]  /*5110*/  UMOV UR5, UR11 ;  /* 0x0000000b00057c82 */ /* 0x000fe20008000000 */
[----:B------:R-:W-:Y:S02]  /*5120*/  UIMAD.WIDE.U32 UR10, UR7, UR40, URZ ;  /* 0x00000028070a72a5 */ /* 0x000fe4000f8e00ff */
[----:B------:R-:W-:Y:S02]  /*5130*/  USHF.R.U32.HI UR12, URZ, UR53, UR5 ;  /* 0x00000035ff0c7299 */ /* 0x000fe40008011605 */
[----:B------:R-:W-:Y:S01]  /*5140*/  USEL UR6, UR37, UR6, !UP0 ;  /* 0x0000000625067287 */ /* 0x000fe2000c000000 */
[----:B------:R-:W-:Y:S02]  /*5150*/  UMOV UR5, UR9 ;  /* 0x0000000900057c82 */ /* 0x000fe40008000000 */
[----:B------:R-:W-:Y:S01]  /*5160*/  UMOV UR10, UR11 ;  /* 0x0000000b000a7c82 */ /* 0x000fe20008000000 */
[----:B------:R-:W-:Y:S02]  /*5170*/  @UP2 USHF.R.U32.HI UR4, URZ, UR41, UR5 ;  /* 0x00000029ff042299 */ /* 0x000fe40008011605 */
[----:B------:R-:W-:Y:S02]  /*5180*/  @UP2 USHF.R.U32.HI UR7, URZ, UR41, UR10 ;  /* 0x00000029ff072299 */ /* 0x000fe4000801160a */
[----:B------:R-:W-:Y:S02]  /*5190*/  UIMAD UR4, UR42, UR4, URZ ;  /* 0x000000042a0472a4 */ /* 0x000fe4000f8e02ff */
[----:B------:R-:W-:Y:S02]  /*51a0*/  UIMAD.WIDE.U32 UR10, UR6, UR40, URZ ;  /* 0x00000028060a72a5 */ /* 0x000fe4000f8e00ff */
[----:B------:R-:W-:Y:S02]  /*51b0*/  USEL UR5, UR38, UR12, !UP1 ;  /* 0x0000000c26057287 */ /* 0x000fe4000c800000 */
[----:B------:R-:W-:Y:S02]  /*51c0*/  UIMAD UR8, UR42, UR7, URZ ;  /* 0x000000072a0872a4 */ /* 0x000fe4000f8e02ff */
[----:B------:R-:W-:Y:S03]  /*51d0*/  UISETP.GE.AND UP0, UPT, UR6, UR4, UPT ;  /* 0x000000040600728c */ /* 0x000fe6000bf06270 */
[----:B------:R-:W-:Y:S01]  /*51e0*/  UMOV UR4, UR11 ;  /* 0x0000000b00047c82 */ /* 0x000fe20008000000 */
[----:B------:R-:W-:Y:S02]  /*51f0*/  UISETP.GE.OR UP0, UPT, UR5, UR8, UP0 ;  /* 0x000000080500728c */ /* 0x000fe40008706670 */
[----:B------:R-:W-:Y:S02]  /*5200*/  USHF.R.U32.HI UR4, URZ, UR41, UR4 ;  /* 0x00000029ff047299 */ /* 0x000fe40008011604 */
[----:B------:R-:W-:Y:S02]  /*5210*/  UIMAD.WIDE.U32 UR8, UR5, UR40, URZ ;  /* 0x00000028050872a5 */ /* 0x000fe4000f8e00ff */
[----:B------:R-:W-:Y:S02]  /*5220*/  USEL UR11, UR6, UR4, !UP2 ;  /* 0x00000004060b7287 */ /* 0x000fe4000d000000 */
[----:B------:R-:W-:Y:S02]  /*5230*/  UIADD3 UR8, UPT, UPT, -UR5, URZ, URZ ;  /* 0x000000ff05087290 */ /* 0x000fe4000fffe1ff */
[----:B------:R-:W-:Y:S01]  /*5240*/  UIADD3 UR10, UPT, UPT, -UR11, URZ, URZ ;  /* 0x000000ff0b0a7290 */ /* 0x000fe2000fffe1ff */
[----:B------:R-:W-:Y:S01]  /*5250*/  @!UP0 UMOV UR4, UR9 ;  /* 0x0000000900048c82 */ /* 0x000fe20008000000 */
[----:B------:R-:W-:Y:S02]  /*5260*/  UIADD3 UR9, UPT, UPT, -UR6, URZ, URZ ;  /* 0x000000ff06097290 */ /* 0x000fe4000fffe1ff */
[----:B------:R-:W-:Y:S02]  /*5270*/  @!UP0 USHF.R.U32.HI UR4, URZ, UR41, UR4 ;  /* 0x00000029ff048299 */ /* 0x000fe40008011604 */
[----:B------:R-:W-:Y:S02]  /*5280*/  UIMAD UR10, UR42, UR10, UR6 ;  /* 0x0000000a2a0a72a4 */ /* 0x000fe4000f8e0206 */
[----:B------:R-:W-:Y:S04]  /*5290*/  @!UP0 USEL UR4, UR5, UR4, !UP2 ;  /* 0x0000000405048287 */ /* 0x000fe8000d000000 */
[----:B------:R-:W-:Y:S02]  /*52a0*/  @!UP0 UIMAD UR10, UR7, UR10, UR4 ;  /* 0x0000000a070a82a4 */ /* 0x000fe4000f8e0204 */
[----:B------:R-:W-:Y:S02]  /*52b0*/  @!UP0 UIADD3 UR11, UPT, UPT, UR11, -UR4, URZ ;  /* 0x800000040b0b8290 */ /* 0x000fe4000fffe0ff */
[----:B------:R-:W-:Y:S02]  /*52c0*/  UIMAD UR7, UR43, UR8, UR38 ;  /* 0x000000082b0772a4 */ /* 0x000fe4000f8e0226 */
[----:B------:R-:W-:Y:S02]  /*52d0*/  @!UP0 UIMAD UR6, UR11, UR42, UR5 ;  /* 0x0000002a0b0682a4 */ /* 0x000fe4000f8e0205 */
[----:B------:R-:W-:Y:S01]  /*52e0*/  UIMAD UR4, UR54, UR9, UR37 ;  /* 0x00000009360472a4 */ /* 0x000fe2000f8e0225 */
[----:B------:R-:W-:Y:S02]  /*52f0*/  @!UP0 UMOV UR5, UR10 ;  /* 0x0000000a00058c82 */ /* 0x000fe40008000000 */
[----:B------:R-:W-:Y:S02]  /*5300*/  UIMAD UR38, UR5, UR43, UR7 ;  /* 0x0000002b052672a4 */ /* 0x000fe4000f8e0207 */
[----:B------:R-:W-:Y:S11]  /*5310*/  UIMAD UR37, UR6, UR54, UR4 ;  /* 0x00000036062572a4 */ /* 0x000ff6000f8e0204 */
[----:B------:R-:W-:Y:S01]  /*5320*/  @!UPT UIADD3 URZ, UPT, UPT, URZ, URZ, URZ ;  /* 0x000000fffffff290 */ /* 0x000fe2000fffe0ff */
.L_x_87:
[----:B------:R-:W-:Y:S01]  /*5330*/  UISETP.NE.AND UP0, UPT, UR39, 0x1, UPT ;  /* 0x000000012700788c */ /* 0x000fe2000bf05270 */
[----:B------:R-:W-:Y:S01]  /*5340*/  IADD3 R149, PT, PT, R149, 0x1, RZ ;  /* 0x0000000195957810 */ /* 0x000fe20007ffe0ff */
[----:B------:R-:W-:Y:S02]  /*5350*/  USHF.L.U32 UR50, UR16, 0x7, URZ ;  /* 0x0000000710327899 */ /* 0x000fe400080006ff */
[----:B------:R-:W-:Y:S07]  /*5360*/  USHF.L.U32 UR49, UR20, 0x7, URZ ;  /* 0x0000000714317899 */ /* 0x000fee00080006ff */
[----:B------:R-:W2:Y:S01]  /*5370*/  @!UP0 LDCU.128 UR12, c[0x0][0xb10] ;  /* 0x00016200ff0c87ac */ /* 0x000ea20008000c00 */
[----:B------:R-:W3:Y:S01]  /*5380*/  @!UP0 LDCU UR5, c[0x0][0xb0c] ;  /* 0x00016180ff0587ac */ /* 0x000ee20008000800 */
[----:B------:R-:W4:Y:S01]  /*5390*/  @!UP0 LDCU UR10, c[0x0][0xb20] ;  /* 0x00016400ff0a87ac */ /* 0x000f220008000800 */
[----:B--2---:R-:W-:Y:S02]  /*53a0*/  UIMAD.WIDE.U32 UR8, UR38, UR12, URZ ;  /* 0x0000000c260872a5 */ /* 0x004fe4000f8e00ff */
[----:B------:R-:W-:Y:S02]  /*53b0*/  UIMAD.WIDE.U32 UR6, UR37, UR15, URZ ;  /* 0x0000000f250672a5 */ /* 0x000fe4000f8e00ff */
[----:B------:R-:W-:Y:S03]  /*53c0*/  @!UP0 UISETP.NE.AND UP1, UPT, UR14, 0x1, UPT ;  /* 0x000000010e00888c */ /* 0x000fe6000bf25270 */
[----:B------:R-:W-:Y:S01]  /*53d0*/  @!UP0 UMOV UR4, UR9 ;  /* 0x0000000900048c82 */ /* 0x000fe20008000000 */
[----:B---3--:R-:W-:Y:S02]  /*53e0*/  @!UP0 UISETP.NE.AND UP2, UPT, UR5, 0x1, UPT ;  /* 0x000000010500888c */ /* 0x008fe4000bf45270 */
[----:B------:R-:W-:Y:S01]  /*53f0*/  @!UP0 USHF.R.U32.HI UR4, URZ, UR13, UR4 ;  /* 0x0000000dff048299 */ /* 0x000fe20008011604 */
[----:B------:R-:W-:Y:S02]  /*5400*/  @!UP0 UMOV UR6, UR7 ;  /* 0x0000000700068c82 */ /* 0x000fe40008000000 */
[----:B----4-:R-:W-:Y:S02]  /*5410*/  @!UP0 USHF.R.U32.HI UR6, URZ, UR10, UR6 ;  /* 0x0000000aff068299 */ /* 0x010fe40008011606 */
[----:B------:R-:W-:Y:S02]  /*5420*/  @!UP0 USEL UR7, UR38, UR4, !UP2 ;  /* 0x0000000426078287 */ /* 0x000fe4000d000000 */
[----:B------:R-:W-:Y:S04]  /*5430*/  @!UP0 USEL UR6, UR37, UR6, !UP1 ;  /* 0x0000000625068287 */ /* 0x000fe8000c800000 */
[----:B------:R-:W-:Y:S02]  /*5440*/  @!UP0 UIADD3 UR4, UPT, UPT, -UR7, UR6, URZ ;  /* 0x0000000607048290 */ /* 0x000fe4000fffe1ff */
[----:B------:R-:W-:Y:S02]  /*5450*/  @!UP0 UIADD3 UR6, UPT, UPT, UR7, -UR6, URZ ;  /* 0x8000000607068290 */ /* 0x000fe4000fffe0ff */
[----:B------:R-:W-:Y:S02]  /*5460*/  @!UP0 UIMAD UR38, UR4, UR5, UR38 ;  /* 0x00000005042682a4 */ /* 0x000fe4000f8e0226 */
[----:B------:R-:W-:Y:S02]  /*5470*/  @!UP0 UIMAD UR37, UR6, UR14, UR37 ;  /* 0x0000000e062582a4 */ /* 0x000fe4000f8e0225 */
[----:B------:R-:W-:Y:S09]  /*5480*/  ULOP3.LUT UP0, URZ, UR62, 0x1b0, URZ, 0xc0, !UPT ;  /* 0x000001b03eff7892 */ /* 0x000ff2000f80c0ff */
[----:B------:R-:W-:Y:S05]  /*5490*/  BRA.U !UP0, `(.L_x_88) ;  /* 0x0000000108407547 */ /* 0x000fea000b800000 */
[----:B------:R-:W2:Y:S01]  /*54a0*/  LDCU.64 UR8, c[0x4][0x80] ;  /* 0x01001000ff0877ac */ /* 0x000ea20008000a00 */
[----:B------:R-:W-:Y:S01]  /*54b0*/  MOV R3, 0x0 ;  /* 0x0000000000037802 */ /* 0x000fe20000000f00 */
[----:B------:R-:W-:Y:S02]  /*54c0*/  HFMA2 R12, -RZ, RZ, 0, 5.9604644775390625e-08 ;  /* 0x00000001ff0c7431 */ /* 0x000fe400000001ff */
[----:B------:R-:W-:Y:S02]  /*54d0*/  IMAD.MOV.U32 R8, RZ, RZ, 0x70 ;  /* 0x00000070ff087424 */ /* 0x000fe400078e00ff */
[----:B------:R-:W-:Y:S01]  /*54e0*/  IMAD.MOV.U32 R13, RZ, RZ, RZ ;  /* 0x000000ffff0d7224 */ /* 0x000fe200078e00ff */
[----:B------:R-:W3:Y:S01]  /*54f0*/  LDCU.64 UR6, c[0x4][0x88] ;  /* 0x01001100ff0677ac */ /* 0x000ee20008000a00 */
[----:B------:R-:W4:Y:S01]  /*5500*/  LDC.64 R2, c[0x4][R3] ;  /* 0x0100000003027b82 */ /* 0x000f220000000a00 */
[----:B------:R-:W1:Y:S01]  /*5510*/  LDCU.64 UR4, c[0x4][0x8] ;  /* 0x01000100ff0477ac */ /* 0x000e620008000a00 */
[----:B--2---:R-:W-:Y:S01]  /*5520*/  MOV R5, UR9 ;  /* 0x0000000900057c02 */ /* 0x004fe20008000f00 */
[----:B------:R-:W-:Y:S01]  /*5530*/  IMAD.U32 R4, RZ, RZ, UR8 ;  /* 0x00000008ff047e24 */ /* 0x000fe2000f8e00ff */
[----:B---3--:R-:W-:Y:S01]  /*5540*/  MOV R7, UR7 ;  /* 0x0000000700077c02 */ /* 0x008fe20008000f00 */
[----:B------:R-:W-:Y:S01]  /*5550*/  IMAD.U32 R6, RZ, RZ, UR6 ;  /* 0x00000006ff067e24 */ /* 0x000fe2000f8e00ff */
[----:B-1----:R-:W-:Y:S01]  /*5560*/  MOV R11, UR5 ;  /* 0x00000005000b7c02 */ /* 0x002fe20008000f00 */
[----:B------:R-:W-:Y:S02]  /*5570*/  IMAD.U32 R10, RZ, RZ, UR4 ;  /* 0x00000004ff0a7e24 */ /* 0x000fe4000f8e00ff */
[----:B------:R-:W-:Y:S07]  /*5580*/  LEPC R20, `(.L_x_88) ;  /* 0x000000001014794e */ /* 0x000fee0000000000 */
[----:B----45:R-:W-:Y:S05]  /*5590*/  CALL.ABS.NOINC R2 ;  /* 0x0000000002007343 */ /* 0x030fea0003c00000 */
.L_x_88:
[----:B------:R-:W-:Y:S01]  /*55a0*/  LOP3.LUT P0, RZ, R157, 0x1b0, RZ, 0xc0, !PT ;  /* 0x000001b09dff7812 */ /* 0x000fe2000780c0ff */
[----:B------:R-:W-:Y:S11]  /*55b0*/  BSSY.RECONVERGENT B6, `(.L_x_89) ;  /* 0x0000013000067945 */ /* 0x000ff60003800200 */
[----:B------:R-:W-:Y:S01]  /*55c0*/  @!UPT UIADD3 URZ, UPT, UPT, URZ, URZ, URZ ;  /* 0x000000fffffff290 */ /* 0x000fe2000fffe0ff */
[----:B------:R-:W-:Y:S05]  /*55d0*/  @!P0 BRA `(.L_x_90) ;  /* 0x0000000000408947 */ /* 0x000fea0003800000 */
        /* <DEDUP_REMOVED lines=16> */
.L_x_90:
[----:B------:R-:W-:Y:S05]  /*56e0*/  BSYNC.RECONVERGENT B6 ;  /* 0x0000000000067941 */ /* 0x000fea0003800200 */
.L_x_89:
[----:B------:R-:W-:Y:S01]  /*56f0*/  R2UR UR4, R148 ;  /* 0x00000000940472ca */ /* 0x000fe200000e0000 */
[----:B------:R-:W-:Y:S01]  /*5700*/  UISETP.NE.U32.AND UP0, UPT, UR60, URZ, UPT ;  /* 0x000000ff3c00728c */ /* 0x000fe2000bf05070 */
[----:B------:R-:W-:Y:S02]  /*5710*/  ISETP.NE.U32.AND P4, PT, R138, RZ, PT ;  /* 0x000000ff8a00720c */ /* 0x000fe40003f85070 */
[----:B------:R-:W-:Y:S01]  /*5720*/  ISETP.NE.U32.AND P2, PT, RZ, UR56, PT ;  /* 0x00000038ff007c0c */ /* 0x000fe2000bf45070 */
[----:B------:R-:W-:Y:S01]  /*5730*/  UISETP.NE.AND.EX UP1, UPT, UR61, URZ, UPT, UP0 ;  /* 0x000000ff3d00728c */ /* 0x000fe2000bf25300 */
[----:B------:R-:W-:Y:S01]  /*5740*/  ISETP.NE.AND.EX P4, PT, R139, RZ, PT, P4 ;  /* 0x000000ff8b00720c */ /* 0x000fe20003f85340 */
[----:B------:R-:W-:Y:S01]  /*5750*/  UPLOP3.LUT UP0, UPT, UPT, UPT, UPT, 0x40, 0x4 ;  /* 0x000000000004789c */ /* 0x000fe20003f0e870 */
[----:B------:R-:W-:Y:S05]  /*5760*/  ISETP.NE.AND.EX P2, PT, RZ, UR57, PT, P2 ;  /* 0x00000039ff007c0c */ /* 0x000fea000bf45320 */
[----:B------:R-:W-:Y:S06]  /*5770*/  UISETP.NE.AND UP2, UPT, UR4, URZ, UPT ;  /* 0x000000ff0400728c */ /* 0x000fec000bf45270 */
[----:B------:R-:W-:Y:S05]  /*5780*/  PLOP3.LUT P1, PT, PT, PT, UP2, 0x80, 0x8 ;  /* 0x000000000008781c */ /* 0x000fea0003f2f028 */
[----:B------:R-:W-:Y:S06]  /*5790*/  @UP2 UPLOP3.LUT UP0, UPT, UPT, UPT, UP1, 0x80, 0x8 ;  /* 0x000000000008289c */ /* 0x000fec0003f0f010 */
[----:B------:R-:W-:Y:S01]  /*57a0*/  PLOP3.LUT P0, PT, PT, PT, UP0, 0x80, 0x8 ;  /* 0x000000000008781c */ /* 0x000fe20003f0f008 */
[----:B------:R-:W-:Y:S01]  /*57b0*/  @!UPT UIADD3 URZ, UPT, UPT, URZ, URZ, URZ ;  /* 0x000000fffffff290 */ /* 0x000fe2000fffe0ff */
[----:B------:R-:W-:Y:S11]  /*57c0*/  BRA.U !UP1, `(.L_x_91) ;  /* 0x00000001093c7547 */ /* 0x000ff6000b800000 */
[----:B------:R-:W-:Y:S01]  /*57d0*/  UISETP.NE.U32.AND UP0, UPT, UR56, URZ, UPT ;  /* 0x000000ff3800728c */ /* 0x000fe2000bf05070 */
[----:B-1----:R-:W-:Y:S01]  /*57e0*/  HFMA2 R0, -RZ, RZ, 0, 5.9604644775390625e-08 ;  /* 0x00000001ff007431 */ /* 0x002fe200000001ff */
[----:B------:R-:W1:Y:S01]  /*57f0*/  LDCU.64 UR8, c[0x0][0x358] ;  /* 0x00006b00ff0877ac */ /* 0x000e620008000a00 */
[----:B------:R-:W-:Y:S01]  /*5800*/  IMAD.MOV.U32 R145, RZ, RZ, 0x1 ;  /* 0x00000001ff917424 */ /* 0x000fe200078e00ff */
[----:B------:R-:W-:Y:S06]  /*5810*/  UISETP.NE.AND.EX UP0, UPT, UR57, URZ, UPT, UP0 ;  /* 0x000000ff3900728c */ /* 0x000fec000bf05300 */
[----:B------:R-:W-:Y:S05]  /*5820*/  PLOP3.LUT P3, PT, PT, PT, UP0, 0x80, 0x8 ;  /* 0x000000000008781c */ /* 0x000fea0003f6f008 */
[----:B------:R-:W2:Y:S01]  /*5830*/  @UP0 LDCU.64 UR4, c[0x0][0x888] ;  /* 0x00011100ff0407ac */ /* 0x000ea20008000a00 */
[----:B------:R-:W-:Y:S07]  /*5840*/  @UP0 UIMAD UR6, UR36, UR60, URZ ;  /* 0x0000003c240602a4 */ /* 0x000fee000f8e02ff */
[----:B------:R-:W-:Y:S01]  /*5850*/  @!P3 PRMT R145, R0, 0x7610, R145 ;  /* 0x000076100091b816 */ /* 0x000fe20000000091 */
[----:B--2---:R-:W-:Y:S06]  /*5860*/  @UP0 UIMAD.WIDE UR4, UR6, 0x4, UR4 ;  /* 0x00000004060408a5 */ /* 0x004fec000f8e0204 */
[----:B------:R-:W-:Y:S01]  /*5870*/  IMAD.U32 R2, RZ, RZ, UR4 ;  /* 0x00000004ff027e24 */ /* 0x000fe2000f8e00ff */
[----:B------:R-:W-:Y:S04]  /*5880*/  MOV R3, UR5 ;  /* 0x0000000500037c02 */ /* 0x000fe80008000f00 */
[----:B------:R-:W2:Y:S01]  /*5890*/  @!UP0 LDCU UR4, c[0x0][0x880] ;  /* 0x00011000ff0487ac */ /* 0x000ea20008000800 */
[----:B-1---5:R3:W5:Y:S02]  /*58a0*/  @P3 LDG.E R72, desc[UR8][R2.64] ;  /* 0x0000000802483981 */ /* 0x022764000c1e1900 */
[----:B--23--:R-:W-:Y:S02]  /*58b0*/  @!P3 IMAD.U32 R72, RZ, RZ, UR4 ;  /* 0x00000004ff48be24 */ /* 0x00cfe4000f8e00ff */
.L_x_91:
[----:B------:R-:W-:Y:S05]  /*58c0*/  @!P4 BRA `(.L_x_92) ;  /* 0x000000000024c947 */ /* 0x000fea0003800000 */
[----:B------:R-:W-:Y:S01]  /*58d0*/  ISETP.NE.U32.AND P3, PT, R136, RZ, PT ;  /* 0x000000ff8800720c */ /* 0x000fe20003f65070 */
[----:B------:R-:W2:Y:S03]  /*58e0*/  LDCU.64 UR4, c[0x0][0x358] ;  /* 0x00006b00ff0477ac */ /* 0x000ea60008000a00 */
[----:B------:R-:W-:Y:S11]  /*58f0*/  ISETP.NE.AND.EX P3, PT, R137, RZ, PT, P3 ;  /* 0x000000ff8900720c */ /* 0x000ff60003f65330 */
[----:B------:R-:W-:Y:S02]  /*5900*/  @!UPT UIADD3 URZ, UPT, UPT, URZ, URZ, URZ ;  /* 0x000000fffffff290 */ /* 0x000fe4000fffe0ff */
[----:B------:R-:W3:Y:S01]  /*5910*/  @P3 LDC.64 R2, c[0x0][0x8a8] ;  /* 0x00022a00ff023b82 */ /* 0x000ee20000000a00 */
[----:B-1----:R-:W-:Y:S04]  /*5920*/  @P3 IMAD R0, R138, UR36, RZ ;  /* 0x000000248a003c24 */ /* 0x002fe8000f8e02ff */
[----:B---3--:R-:W-:Y:S05]  /*5930*/  @P3 IMAD.WIDE R2, R0, 0x4, R2 ;  /* 0x0000000400023825 */ /* 0x008fea00078e0202 */
[----:B--2--5:R2:W5:Y:S02]  /*5940*/  @P3 LDG.E R70, desc[UR4][R2.64] ;  /* 0x0000000402463981 */ /* 0x024564000c1e1900 */
[----:B--2---:R-:W3:Y:S02]  /*5950*/  @!P3 LDC R70, c[0x0][0x8a0] ;  /* 0x00022800ff46bb82 */ /* 0x004ee40000000800 */
.L_x_92:
[----:B-----5:R-:W-:Y:S01]  /*5960*/  ISETP.NE.AND P4, PT, R72, RZ, PT ;  /* 0x000000ff4800720c */ /* 0x020fe20003f85270 */
[----:B------:R-:W-:Y:S01]  /*5970*/  BSSY B1, `(.L_x_93) ;  /* 0x0000048000017945 */ /* 0x000fe20003800000 */
[----:B------:R-:W-:Y:S01]  /*5980*/  SEL R7, RZ, 0xffffffff, P2 ;  /* 0xffffffffff077807 */ /* 0x000fe20001000000 */
[----:B------:R-:W-:Y:S01]  /*5990*/  IMAD.MOV.U32 R79, RZ, RZ, 0x1 ;  /* 0x00000001ff4f7424 */ /* 0x000fe200078e00ff */
[----:B------:R-:W-:Y:S01]  /*59a0*/  LOP3.LUT P3, RZ, R145, 0xff, RZ, 0xc0, !PT ;  /* 0x000000ff91ff7812 */ /* 0x000fe2000786c0ff */
[C---:B------:R-:W-:Y:S01]  /*59b0*/  IMAD R71, R68.reuse, 0x80, R69 ;  /* 0x0000008044477824 */ /* 0x040fe200078e0245 */
[----:B-1----:R-:W-:Y:S02]  /*59c0*/  @P1 SEL R0, RZ, 0xffffffff, P4 ;  /* 0xffffffffff001807 */ /* 0x002fe40002000000 */
[----:B------:R-:W-:Y:S02]  /*59d0*/  CS2R R90, SRZ ;  /* 0x00000000005a7805 */ /* 0x000fe4000001ff00 */
[----:B------:R-:W-:Y:S02]  /*59e0*/  LEA R3, R151, UR44, 0x3 ;  /* 0x0000002c97037c11 */ /* 0x000fe4000f8e18ff */
[----:B------:R-:W-:Y:S02]  /*59f0*/  CS2R R88, SRZ ;  /* 0x0000000000587805 */ /* 0x000fe4000001ff00 */
[----:B------:R-:W-:Y:S02]  /*5a00*/  @P0 SEL R0, R7, R0, !P3 ;  /* 0x0000000007000207 */ /* 0x000fe40005800000 */
[----:B------:R-:W-:Y:S02]  /*5a10*/  CS2R R86, SRZ ;  /* 0x0000000000567805 */ /* 0x000fe4000001ff00 */
[----:B------:R-:W-:Y:S02]  /*5a20*/  LEA R78, R68, UR44, 0x3 ;  /* 0x0000002c444e7c11 */ /* 0x000fe4000f8e18ff */
[----:B------:R-:W-:Y:S02]  /*5a30*/  CS2R R84, SRZ ;  /* 0x0000000000547805 */ /* 0x000fe4000001ff00 */
[----:B------:R-:W-:Y:S02]  /*5a40*/  @P1 LOP3.LUT R0, R0, 0x1, RZ, 0xc0, !PT ;  /* 0x0000000100001812 */ /* 0x000fe400078ec0ff */
[----:B------:R-:W-:Y:S02]  /*5a50*/  CS2R R82, SRZ ;  /* 0x0000000000527805 */ /* 0x000fe4000001ff00 */
[----:B------:R-:W-:Y:S02]  /*5a60*/  SHF.L.U32 R5, R153, 0x1f, RZ ;  /* 0x0000001f99057819 */ /* 0x000fe400000006ff */
[----:B------:R-:W-:Y:S02]  /*5a70*/  CS2R R80, SRZ ;  /* 0x0000000000507805 */ /* 0x000fe4000001ff00 */
[----:B------:R-:W-:Y:S02]  /*5a80*/  ISETP.NE.U32.OR P6, PT, R0, 0x1, !P1 ;  /* 0x000000010000780c */ /* 0x000fe40004fc5470 */
[----:B------:R-:W-:Y:S02]  /*5a90*/  CS2R R94, SRZ ;  /* 0x00000000005e7805 */ /* 0x000fe4000001ff00 */
[----:B------:R-:W-:Y:S02]  /*5aa0*/  PLOP3.LUT P2, PT, PT, PT, UP1, 0x80, 0x8 ;  /* 0x000000000008781c */ /* 0x000fe40003f4f018 */
[----:B------:R-:W-:Y:S02]  /*5ab0*/  CS2R R92, SRZ ;  /* 0x00000000005c7805 */ /* 0x000fe4000001ff00 */
[----:B------:R-:W-:Y:S02]  /*5ac0*/  SEL R0, RZ, 0xffffffff, P4 ;  /* 0xffffffffff007807 */ /* 0x000fe40002000000 */
[----:B------:R-:W-:Y:S03]  /*5ad0*/  P2R R96, PR, RZ, 0x40 ;  /* 0x00000040ff607803 */ /* 0x000fe60000000000 */
[----:B------:R-:W-:Y:S04]  /*5ae0*/  @P6 SHF.L.U32 R2, R150, 0x1f, RZ ;  /* 0x0000001f96026819 */ /* 0x000fe800000006ff */
[----:B------:R-:W-:Y:S01]  /*5af0*/  @P2 SEL R0, R7, R0, !P3 ;  /* 0x0000000007002207 */ /* 0x000fe20005800000 */
[----:B------:R-:W1:Y:S03]  /*5b00*/  @P6 SYNCS.PHASECHK.TRANS64.TRYWAIT P1, [R3+URZ+0x40], R2 ;  /* 0x00004002030065a7 */ /* 0x000e6600080211ff */
[----:B------:R-:W-:Y:S04]  /*5b10*/  LOP3.LUT R0, R0, 0x1, RZ, 0xc0, !PT ;  /* 0x0000000100007812 */ /* 0x000fe800078ec0ff */
[----:B------:R-:W-:Y:S04]  /*5b20*/  ISETP.NE.U32.AND P5, PT, R0, 0x1, PT ;  /* 0x000000010000780c */ /* 0x000fe80003fa5070 */
[----:B------:R-:W-:Y:S01]  /*5b30*/  P2R R108, PR, RZ, 0x20 ;  /* 0x00000020ff6c7803 */ /* 0x000fe20000000000 */
[----:B------:R2:W4:Y:S01]  /*5b40*/  SYNCS.PHASECHK.TRANS64.TRYWAIT P0, [R78+URZ+0x90], R5 ;  /* 0x000090054e0075a7 */ /* 0x00052200080011ff */
[----:B-1----:R-:W-:Y:S01]  /*5b50*/  @P6 SEL R79, RZ, 0x1, !P1 ;  /* 0x00000001ff4f6807 */ /* 0x002fe20004800000 */
[----:B--2---:R-:W-:Y:S06]  /*5b60*/  @!P6 BRA `(.L_x_94) ;  /* 0x0000000000a0e947 */ /* 0x004fec0003800000 */
[----:B------:R-:W-:Y:S01]  /*5b70*/  @P5 IMAD R7, R151, 0x2000, R144 ;  /* 0x0000200097075824 */ /* 0x000fe200078e0290 */
[----:B------:R-:W-:Y:S01]  /*5b80*/  ISETP.NE.AND P1, PT, R79, RZ, PT ;  /* 0x000000ff4f00720c */ /* 0x000fe20003f25270 */
[----:B------:R-:W-:Y:S01]  /*5b90*/  BSSY B0, `(.L_x_95) ;  /* 0x0000011000007945 */ /* 0x000fe20003800000 */
[----:B------:R-:W-:Y:S01]  /*5ba0*/  CS2R R94, SRZ ;  /* 0x00000000005e7805 */ /* 0x000fe2000001ff00 */
[----:B------:R-:W-:Y:S01]  /*5bb0*/  @P5 VIADD R9, R7, UR44 ;  /* 0x0000002c07095c36 */ /* 0x000fe20008000000 */
[----:B------:R-:W-:Y:S02]  /*5bc0*/  CS2R R92, SRZ ;  /* 0x00000000005c7805 */ /* 0x000fe4000001ff00 */
[----:B------:R-:W-:Y:S02]  /*5bd0*/  CS2R R82, SRZ ;  /* 0x0000000000527805 */ /* 0x000fe4000001ff00 */
[----:B------:R-:W-:Y:S01]  /*5be0*/  CS2R R80, SRZ ;  /* 0x0000000000507805 */ /* 0x000fe2000001ff00 */
[--C-:B------:R-:W-:Y:S01]  /*5bf0*/  @P5 IMAD.IADD R6, R156, 0x1, R9.reuse ;  /* 0x000000019c065824 */ /* 0x100fe200078e0209 */
[----:B------:R-:W-:Y:S01]  /*5c00*/  CS2R R86, SRZ ;  /* 0x0000000000567805 */ /* 0x000fe2000001ff00 */
[--C-:B------:R-:W-:Y:S01]  /*5c10*/  @P5 IMAD.IADD R4, R155, 0x1, R9.reuse ;  /* 0x000000019b045824 */ /* 0x100fe200078e0209 */
[----:B------:R-:W-:Y:S01]  /*5c20*/  CS2R R84, SRZ ;  /* 0x0000000000547805 */ /* 0x000fe2000001ff00 */
[----:B------:R-:W-:Y:S01]  /*5c30*/  @P5 IMAD R2, R154, 0x10, R9 ;  /* 0x000000109a025824 */ /* 0x000fe200078e0209 */
[----:B------:R-:W-:Y:S02]  /*5c40*/  CS2R R90, SRZ ;  /* 0x00000000005a7805 */ /* 0x000fe4000001ff00 */
[----:B------:R-:W-:Y:S01]  /*5c50*/  CS2R R88, SRZ ;  /* 0x0000000000587805 */ /* 0x000fe2000001ff00 */
[----:B------:R-:W-:Y:S06]  /*5c60*/  @P1 BRA `(.L_x_96) ;  /* 0x00000000000c1947 */ /* 0x000fec0003800000 */
[----:B------:R-:W-:Y:S04]  /*5c70*/  SHF.L.U32 R0, R150, 0x1f, RZ ;  /* 0x0000001f96007819 */ /* 0x000fe800000006ff */
[----:B------:R-:W1:Y:S02]  /*5c80*/  SYNCS.PHASECHK.TRANS64.TRYWAIT P1, [R3+URZ+0x40], R0 ;  /* 0x00004000030075a7 */ /* 0x000e6400080211ff */
[----:B-1----:R-:W-:Y:S05]  /*5c90*/  @!P1 BRA `(.L_x_97) ;  /* 0x00000034005c9947 */ /* 0x002fea0003800000 */
.L_x_96:
[----:B------:R-:W-:Y:S05]  /*5ca0*/  BSYNC B0 ;  /* 0x0000000000007941 */ /* 0x000fea0003800000 */
.L_x_95:
[----:B------:R-:W-:Y:S01]  /*5cb0*/  ISETP.NE.AND P1, PT, R108, RZ, PT ;  /* 0x000000ff6c00720c */ /* 0x000fe20003f25270 */
[----:B-1----:R-:W-:Y:S02]  /*5cc0*/  VIADD R3, R3, 0x50 ;  /* 0x0000005003037836 */ /* 0x002fe40000000000 */
[----:B------:R-:W-:Y:S02]  /*5cd0*/  IMAD.U32 R0, RZ, RZ, UR45 ;  /* 0x0000002dff007e24 */ /* 0x000fe4000f8e00ff */
[----:B------:R-:W-:Y:S03]  /*5ce0*/  VIADD R151, R151, 0x1 ;  /* 0x0000000197977836 */ /* 0x000fe60000000000 */
[----:B------:R-:W-:Y:S05]  /*5cf0*/  PRMT R0, R0, 0x654, R3 ;  /* 0x0000065400007816 */ /* 0x000fea0000000003 */
[----:B------:R1:W2:Y:S04]  /*5d00*/  @P1 LDS.128 R92, [R7+UR44+0x200] ;  /* 0x0002002c075c1984 */ /* 0x0002a80008000c00 */
[----:B------:R1:W1:Y:S04]  /*5d10*/  @P1 LDS.128 R80, [R6+0x200] ;  /* 0x0002000006501984 */ /* 0x0002680000000c00 */
[----:B------:R1:W1:Y:S04]  /*5d20*/  @P1 LDS.128 R84, [R4+0x200] ;  /* 0x0002000004541984 */ /* 0x0002680000000c00 */
[----:B------:R1:W1:Y:S01]  /*5d30*/  @P1 LDS.128 R88, [R2+0x200] ;  /* 0x0002000002581984 */ /* 0x0002620000000c00 */
[C---:B------:R-:W-:Y:S01]  /*5d40*/  ISETP.NE.AND P1, PT, R151.reuse, 0x2, PT ;  /* 0x000000029700780c */ /* 0x040fe20003f25270 */
[----:B------:R-:W-:Y:S01]  /*5d50*/  @!PT LDS RZ, [RZ] ;  /* 0x00000000fffff984 */ /* 0x000fe20000000800 */
[----:B------:R-:W-:Y:S01]  /*5d60*/  @!PT LDS RZ, [RZ] ;  /* 0x00000000fffff984 */ /* 0x000fe20000000800 */
[----:B------:R-:W-:Y:S01]  /*5d70*/  @!PT LDS RZ, [RZ] ;  /* 0x00000000fffff984 */ /* 0x000fe20000000800 */
[----:B------:R-:W-:Y:S01]  /*5d80*/  @!PT LDS RZ, [RZ] ;  /* 0x00000000fffff984 */ /* 0x000fe20000000800 */
[----:B------:R5:W-:Y:S06]  /*5d90*/  MEMBAR.ALL.CTA ;  /* 0x0000000000007992 */ /* 0x000bec0000008000 */
[----:B-----5:R-:W5:Y:S01]  /*5da0*/  FENCE.VIEW.ASYNC.S ;  /* 0x00000000000073c6 */ /* 0x020f620000000000 */
[----:B------:R-:W-:Y:S02]  /*5db0*/  SEL R3, RZ, 0x1, P1 ;  /* 0x00000001ff037807 */ /* 0x000fe40000800000 */
[----:B------:R-:W-:Y:S02]  /*5dc0*/  SEL R151, R151, RZ, P1 ;  /* 0x000000ff97977207 */ /* 0x000fe40000800000 */
[----:B------:R-:W-:Y:S01]  /*5dd0*/  LOP3.LUT R150, R150, R3, RZ, 0x3c, !PT ;  /* 0x0000000396967212 */ /* 0x000fe200078e3cff */
[----:B-----5:R1:W-:Y:S06]  /*5de0*/  SYNCS.ARRIVE.TRANS64.RED.A1T0 RZ, [R0+URZ], RZ ;  /* 0x000000ff00ff79a7 */ /* 0x0203ec00081004ff */
.L_x_94:
[----:B------:R-:W-:Y:S05]  /*5df0*/  BSYNC B1 ;  /* 0x0000000000017941 */ /* 0x000fea0003800000 */
.L_x_93:
[----:B------:R-:W-:Y:S04]  /*5e00*/  SHF.R.U32.HI R3, RZ, 0x15, R71 ;  /* 0x00000015ff037819 */ /* 0x000fe80000011647 */
[----:B------:R-:W-:Y:S01]  /*5e10*/  LOP3.LUT P1, RZ, R3, 0x3, R146, 0x48, !PT ;  /* 0x0000000303ff7812 */ /* 0x000fe20007824892 */
[----:B------:R-:W-:Y:S01]  /*5e20*/  @!UPT UIADD3 URZ, UPT, UPT, URZ, URZ, URZ ;  /* 0x000000fffffff290 */ /* 0x000fe2000fffe0ff */
[----:B----4-:R-:W-:Y:S11]  /*5e30*/  @P0 BRA `(.L_x_98) ;  /* 0x0000000000080947 */ /* 0x010ff60003800000 */
[----:B------:R-:W4:Y:S02]  /*5e40*/  SYNCS.PHASECHK.TRANS64.TRYWAIT P0, [R78+URZ+0x90], R5 ;  /* 0x000090054e0075a7 */ /* 0x000f2400080011ff */
[----:B----4-:R-:W-:Y:S05]  /*5e50*/  @!P0 BRA `(.L_x_99) ;  /* 0x0000003400008947 */ /* 0x010fea0003800000 */
.L_x_98:
[----:B------:R-:W-:Y:S05]  /*5e60*/  @!P1 BRA `(.L_x_100) ;  /* 0x0000000000409947 */ /* 0x000fea0003800000 */
[----:B------:R-:W4:Y:S01]  /*5e70*/  LDCU.64 UR8, c[0x4][0x70] ;  /* 0x01000e00ff0877ac */ /* 0x000f220008000a00 */
[----:B------:R-:W-:Y:S01]  /*5e80*/  MOV R3, 0x0 ;  /* 0x0000000000037802 */ /* 0x000fe20000000f00 */
[----:B------:R-:W-:Y:S02]  /*5e90*/  HFMA2 R12, -RZ, RZ, 0, 5.9604644775390625e-08 ;  /* 0x00000001ff0c7431 */ /* 0x000fe400000001ff */
[----:B------:R-:W-:Y:S02]  /*5ea0*/  IMAD.MOV.U32 R8, RZ, RZ, 0x192 ;  /* 0x00000192ff087424 */ /* 0x000fe400078e00ff */
[----:B------:R-:W-:Y:S01]  /*5eb0*/  IMAD.MOV.U32 R13, RZ, RZ, RZ ;  /* 0x000000ffff0d7224 */ /* 0x000fe200078e00ff */
[----:B------:R-:W5:Y:S01]  /*5ec0*/  LDCU.64 UR6, c[0x4][0x78] ;  /* 0x01000f00ff0677ac */ /* 0x000f620008000a00 */
[----:B-1----:R-:W1:Y:S01]  /*5ed0*/  LDC.64 R2, c[0x4][R3] ;  /* 0x0100000003027b82 */ /* 0x002e620000000a00 */
[----:B------:R-:W2:Y:S01]  /*5ee0*/  LDCU.64 UR4, c[0x4][0x10] ;  /* 0x01000200ff0477ac */ /* 0x000ea20008000a00 */
[----:B----4-:R-:W-:Y:S01]  /*5ef0*/  MOV R5, UR9 ;  /* 0x0000000900057c02 */ /* 0x010fe20008000f00 */
[----:B------:R-:W-:Y:S01]  /*5f00*/  IMAD.U32 R4, RZ, RZ, UR8 ;  /* 0x00000008ff047e24 */ /* 0x000fe2000f8e00ff */
[----:B-----5:R-:W-:Y:S01]  /*5f10*/  MOV R7, UR7 ;  /* 0x0000000700077c02 */ /* 0x020fe20008000f00 */
[----:B------:R-:W-:Y:S01]  /*5f20*/  IMAD.U32 R6, RZ, RZ, UR6 ;  /* 0x00000006ff067e24 */ /* 0x000fe2000f8e00ff */
[----:B--2---:R-:W-:Y:S01]  /*5f30*/  MOV R11, UR5 ;  /* 0x00000005000b7c02 */ /* 0x004fe20008000f00 */
[----:B------:R-:W-:Y:S02]  /*5f40*/  IMAD.U32 R10, RZ, RZ, UR4 ;  /* 0x00000004ff0a7e24 */ /* 0x000fe4000f8e00ff */
[----:B------:R-:W-:Y:S07]  /*5f50*/  LEPC R20, `(.L_x_100) ;  /* 0x000000001014794e */ /* 0x000fee0000000000 */
[----:B-1-3--:R-:W-:Y:S05]  /*5f60*/  CALL.ABS.NOINC R2 ;  /* 0x0000000002007343 */ /* 0x00afea0003c00000 */
.L_x_100:
[----:B--2---:R-:W-:Y:S01]  /*5f70*/  SHF.L.U32 R75, R92, 0x10, RZ ;  /* 0x000000105c4b7819 */ /* 0x004fe200000006ff */
[----:B------:R-:W-:Y:S05]  /*5f80*/  WARPSYNC.ALL ;  /* 0x0000000000007948 */ /* 0x000fea0003800000 */
[----:B------:R-:W-:Y:S01]  /*5f90*/  R2UR UR4, R71 ;  /* 0x00000000470472ca */ /* 0x000fe200000e0000 */
[----:B------:R-:W-:Y:S01]  /*5fa0*/  BSSY.RECONVERGENT B0, `(.L_x_101) ;  /* 0x0000121000007945 */ /* 0x000fe20003800200 */
[----:B------:R-:W-:Y:S02]  /*5fb0*/  ISETP.NE.AND P6, PT, R96, RZ, PT ;  /* 0x000000ff6000720c */ /* 0x000fe40003fc5270 */
[----:B------:R-:W-:Y:S02]  /*5fc0*/  IADD3 R110, PT, PT, R144, UR44, RZ ;  /* 0x0000002c906e7c10 */ /* 0x000fe4000fffe0ff */
[----:B------:R-:W-:Y:S02]  /*5fd0*/  SHF.L.U32 R109, R154, 0x4, RZ ;  /* 0x000000049a6d7819 */ /* 0x000fe400000006ff */
[-C--:B------:R-:W-:Y:S02]  /*5fe0*/  IADD3 R161, PT, PT, R156, R110.reuse, RZ ;  /* 0x0000006e9ca17210 */ /* 0x080fe40007ffe0ff */
[----:B------:R-:W-:Y:S02]  /*5ff0*/  IADD3 R160, PT, PT, R155, R110, RZ ;  /* 0x0000006e9ba07210 */ /* 0x000fe40007ffe0ff */
[----:B------:R-:W-:Y:S01]  /*6000*/  IADD3 R159, PT, PT, R110, R109, RZ ;  /* 0x0000006d6e9f7210 */ /* 0x000fe20007ffe0ff */
[----:B-1--4-:R-:W3:Y:S01]  /*6010*/  LDTM.x64 R4, tmem[UR4] ;  /* 0x00000004000479ee */ /* 0x012ee20008340000 */
[C---:B------:R-:W-:Y:S02]  /*6020*/  PRMT R73, R92.reuse, 0x8880, RZ ;  /* 0x000088805c497816 */ /* 0x040fe400000000ff */
[----:B------:R-:W-:Y:S02]  /*6030*/  SHF.R.S32.HI R75, RZ, 0x18, R75 ;  /* 0x00000018ff4b7819 */ /* 0x000fe4000001144b */
[----:B------:R-:W-:Y:S02]  /*6040*/  SHF.R.S32.HI R76, RZ, 0x18, R93 ;  /* 0x00000018ff4c7819 */ /* 0x000fe4000001145d */
[----:B------:R-:W-:Y:S02]  /*6050*/  SHF.L.U32 R74, R92, 0x8, RZ ;  /* 0x000000085c4a7819 */ /* 0x000fe400000006ff */
[----:B------:R-:W-:Y:S02]  /*6060*/  SHF.L.U32 R77, R93, 0x8, RZ ;  /* 0x000000085d4d7819 */ /* 0x000fe400000006ff */
[----:B------:R-:W-:Y:S02]  /*6070*/  SHF.R.S32.HI R74, RZ, 0x18, R74 ;  /* 0x00000018ff4a7819 */ /* 0x000fe4000001144a */
[----:B------:R-:W-:Y:S02]  /*6080*/  SHF.R.S32.HI R77, RZ, 0x18, R77 ;  /* 0x00000018ff4d7819 */ /* 0x000fe4000001144d */
[----:B------:R-:W-:Y:S02]  /*6090*/  ISETP.NE.AND P0, PT, R158, RZ, PT ;  /* 0x000000ff9e00720c */ /* 0x000fe40003f05270 */
[----:B------:R-:W-:Y:S02]  /*60a0*/  LEA R111, R151, UR44, 0x3 ;  /* 0x0000002c976f7c11 */ /* 0x000fe4000f8e18ff */
[----:B------:R-:W-:Y:S01]  /*60b0*/  @P6 SHF.L.U32 R116, R150, 0x1f, RZ ;  /* 0x0000001f96746819 */ /* 0x000fe200000006ff */
[C---:B---3--:R-:W-:Y:S02]  /*60c0*/  IMAD R0, R70.reuse, R4, RZ ;  /* 0x0000000446007224 */ /* 0x048fe400078e02ff */
[C---:B------:R-:W-:Y:S02]  /*60d0*/  IMAD R2, R70.reuse, R5, RZ ;  /* 0x0000000546027224 */ /* 0x040fe400078e02ff */
[----:B------:R-:W-:Y:S02]  /*60e0*/  IMAD R3, R70, R6, RZ ;  /* 0x0000000646037224 */ /* 0x000fe400078e02ff */
[-C--:B------:R-:W-:Y:S01]  /*60f0*/  IMAD R0, R73, R72.reuse, R0 ;  /* 0x0000004849007224 */ /* 0x080fe200078e0200 */
[----:B------:R-:W-:Y:S01]  /*6100*/  SHF.R.S32.HI R73, RZ, 0x18, R92 ;  /* 0x00000018ff497819 */ /* 0x000fe2000001145c */
[-C--:B------:R-:W-:Y:S01]  /*6110*/  IMAD R2, R75, R72.reuse, R2 ;  /* 0x000000484b027224 */ /* 0x080fe200078e0202 */
[C---:B------:R-:W-:Y:S01]  /*6120*/  PRMT R75, R93.reuse, 0x8880, RZ ;  /* 0x000088805d4b7816 */ /* 0x040fe200000000ff */
[----:B------:R-:W-:Y:S01]  /*6130*/  IMAD R3, R74, R72, R3 ;  /* 0x000000484a037224 */ /* 0x000fe200078e0203 */
[----:B------:R-:W-:Y:S01]  /*6140*/  SHF.L.U32 R74, R93, 0x10, RZ ;  /* 0x000000105d4a7819 */ /* 0x000fe200000006ff */
[C---:B------:R-:W-:Y:S02]  /*6150*/  IMAD R7, R70.reuse, R7, RZ ;  /* 0x0000000746077224 */ /* 0x040fe400078e02ff */
[C---:B------:R-:W-:Y:S01]  /*6160*/  IMAD R4, R70.reuse, R8, RZ ;  /* 0x0000000846047224 */ /* 0x040fe200078e02ff */
[----:B------:R-:W-:Y:S01]  /*6170*/  SHF.R.S32.HI R74, RZ, 0x18, R74 ;  /* 0x00000018ff4a7819 */ /* 0x000fe2000001144a */
[----:B------:R-:W-:Y:S02]  /*6180*/  IMAD R5, R70, R9, RZ ;  /* 0x0000000946057224 */ /* 0x000fe400078e02ff */
[-C--:B------:R-:W-:Y:S01]  /*6190*/  IMAD R7, R73, R72.reuse, R7 ;  /* 0x0000004849077224 */ /* 0x080fe200078e0207 */
[C---:B------:R-:W-:Y:S01]  /*61a0*/  PRMT R73, R94.reuse, 0x8880, RZ ;  /* 0x000088805e497816 */ /* 0x040fe200000000ff */
[----:B------:R-:W-:Y:S01]  /*61b0*/  IMAD R4, R75, R72, R4 ;  /* 0x000000484b047224 */ /* 0x000fe200078e0204 */
[----:B------:R-:W-:Y:S01]  /*61c0*/  SHF.L.U32 R75, R94, 0x8, RZ ;  /* 0x000000085e4b7819 */ /* 0x000fe200000006ff */
[----:B------:R-:W-:Y:S01]  /*61d0*/  IMAD R6, R70, R10, RZ ;  /* 0x0000000a46067224 */ /* 0x000fe200078e02ff */
[----:B------:R-:W-:Y:S01]  /*61e0*/  I2IP.S8.S32.SAT R97, R7, R3, RZ ;  /* 0x0000000307617239 */ /* 0x000fe200000014ff */
[----:B------:R-:W-:Y:S01]  /*61f0*/  IMAD R5, R74, R72, R5 ;  /* 0x000000484a057224 */ /* 0x000fe200078e0205 */
[----:B------:R-:W-:Y:S01]  /*6200*/  SHF.L.U32 R74, R94, 0x10, RZ ;  /* 0x000000105e4a7819 */ /* 0x000fe200000006ff */
[----:B------:R-:W-:Y:S01]  /*6210*/  IMAD R11, R70, R11, RZ ;  /* 0x0000000b460b7224 */ /* 0x000fe200078e02ff */
[----:B------:R-:W-:Y:S01]  /*6220*/  I2IP.S8.S32.SAT R96, R2, R0, R97 ;  /* 0x0000000002607239 */ /* 0x000fe20000001461 */
[C---:B------:R-:W-:Y:S01]  /*6230*/  IMAD R8, R70.reuse, R12, RZ ;  /* 0x0000000c46087224 */ /* 0x040fe200078e02ff */
[----:B------:R-:W-:Y:S01]  /*6240*/  SHF.R.S32.HI R74, RZ, 0x18, R74 ;  /* 0x00000018ff4a7819 */ /* 0x000fe2000001144a */
[-C--:B------:R-:W-:Y:S01]  /*6250*/  IMAD R6, R77, R72.reuse, R6 ;  /* 0x000000484d067224 */ /* 0x080fe200078e0206 */
[----:B------:R-:W-:Y:S01]  /*6260*/  SHF.R.S32.HI R75, RZ, 0x18, R75 ;  /* 0x00000018ff4b7819 */ /* 0x000fe2000001144b */
[----:B------:R-:W-:Y:S01]  /*6270*/  IMAD R9, R70, R13, RZ ;  /* 0x0000000d46097224 */ /* 0x000fe200078e02ff */
[----:B------:R-:W-:Y:S01]  /*6280*/  SHF.L.U32 R77, R95, 0x8, RZ ;  /* 0x000000085f4d7819 */ /* 0x000fe200000006ff */
[-C--:B------:R-:W-:Y:S01]  /*6290*/  IMAD R11, R76, R72.reuse, R11 ;  /* 0x000000484c0b7224 */ /* 0x080fe200078e020b */
[----:B------:R-:W-:Y:S01]  /*62a0*/  SHF.R.S32.HI R76, RZ, 0x18, R95 ;  /* 0x00000018ff4c7819 */ /* 0x000fe2000001145f */
[----:B------:R-:W-:Y:S01]  /*62b0*/  IMAD R8, R73, R72, R8 ;  /* 0x0000004849087224 */ /* 0x000fe200078e0208 */
[----:B------:R-:W-:Y:S01]  /*62c0*/  SHF.R.S32.HI R73, RZ, 0x18, R94 ;  /* 0x00000018ff497819 */ /* 0x000fe2000001145e */
[----:B------:R-:W-:Y:S01]  /*62d0*/  IMAD R10, R70, R14, RZ ;  /* 0x0000000e460a7224 */ /* 0x000fe200078e02ff */
[----:B------:R-:W-:Y:S01]  /*62e0*/  I2IP.S8.S32.SAT R98, R11, R6, RZ ;  /* 0x000000060b627239 */ /* 0x000fe200000014ff */
[----:B------:R-:W-:Y:S01]  /*62f0*/  IMAD R9, R74, R72, R9 ;  /* 0x000000484a097224 */ /* 0x000fe200078e0209 */
[----:B------:R-:W-:Y:S01]  /*6300*/  SHF.R.S32.HI R77, RZ, 0x18, R77 ;  /* 0x00000018ff4d7819 */ /* 0x000fe2000001144d */
[----:B------:R-:W-:Y:S01]  /*6310*/  IMAD.U32 R74, R95, 0x10000, RZ ;  /* 0x000100005f4a7824 */ /* 0x000fe200078e00ff */
[----:B------:R-:W-:Y:S01]  /*6320*/  I2IP.S8.S32.SAT R97, R5, R4, R98 ;  /* 0x0000000405617239 */ /* 0x000fe20000001462 */
[C---:B------:R-:W-:Y:S02]  /*6330*/  IMAD R15, R70.reuse, R15, RZ ;  /* 0x0000000f460f7224 */ /* 0x040fe400078e02ff */
[----:B------:R-:W-:Y:S01]  /*6340*/  IMAD R10, R75, R72, R10 ;  /* 0x000000484b0a7224 */ /* 0x000fe200078e020a */
[----:B------:R-:W-:Y:S01]  /*6350*/  PRMT R75, R95, 0x8880, RZ ;  /* 0x000088805f4b7816 */ /* 0x000fe200000000ff */
        /* <DEDUP_REMOVED lines=11> */
[C---:B------:R-:W-:Y:S01]  /*6410*/  IMAD R19, R70.reuse, R19, RZ ;  /* 0x0000001346137224 */ /* 0x040fe200078e02ff */
[----:B------:R-:W-:Y:S01]  /*6420*/  I2IP.S8.S32.SAT R98, R9, R8, R98 ;  /* 0x0000000809627239 */ /* 0x000fe20000001462 */
[C---:B------:R-:W-:Y:S01]  /*6430*/  IMAD R16, R70.reuse, R20, RZ ;  /* 0x0000001446107224 */ /* 0x040fe200078e02ff */
[----:B------:R-:W-:Y:S01]  /*6440*/  SHF.R.S32.HI R74, RZ, 0x18, R74 ;  /* 0x00000018ff4a7819 */ /* 0x000fe2000001144a */
[-C--:B------:R-:W-:Y:S01]  /*6450*/  IMAD R14, R77, R72.reuse, R14 ;  /* 0x000000484d0e7224 */ /* 0x080fe200078e020e */
[----:B------:R-:W-:Y:S01]  /*6460*/  SHF.R.S32.HI R75, RZ, 0x18, R75 ;  /* 0x00000018ff4b7819 */ /* 0x000fe2000001144b */
[----:B------:R-:W-:Y:S01]  /*6470*/  IMAD R17, R70, R21, RZ ;  /* 0x0000001546117224 */ /* 0x000fe200078e02ff */
[----:B------:R-:W-:Y:S01]  /*6480*/  SHF.L.U32 R77, R81, 0x8, RZ ;  /* 0x00000008514d7819 */ /* 0x000fe200000006ff */
[----:B------:R-:W-:Y:S01]  /*6490*/  IMAD R19, R76, R72, R19 ;  /* 0x000000484c137224 */ /* 0x000fe200078e0213 */
[----:B------:R-:W-:Y:S01]  /*64a0*/  SHF.R.S32.HI R76, RZ, 0x18, R81 ;  /* 0x00000018ff4c7819 */ /* 0x000fe20000011451 */
[----:B------:R-:W-:Y:S01]  /*64b0*/  IMAD R18, R70, R22, RZ ;  /* 0x0000001646127224 */ /* 0x000fe200078e02ff */
[----:B------:R-:W-:Y:S01]  /*64c0*/  SHF.R.S32.HI R77, RZ, 0x18, R77 ;  /* 0x00000018ff4d7819 */ /* 0x000fe2000001144d */
[----:B------:R-:W-:Y:S01]  /*64d0*/  IMAD R16, R73, R72, R16 ;  /* 0x0000004849107224 */ /* 0x000fe200078e0210 */
[----:B------:R-:W-:Y:S01]  /*64e0*/  I2IP.S8.S32.SAT R99, R19, R14, RZ ;  /* 0x0000000e13637239 */ /* 0x000fe200000014ff */
[-C--:B------:R-:W-:Y:S01]  /*64f0*/  IMAD R17, R74, R72.reuse, R17 ;  /* 0x000000484a117224 */ /* 0x080fe200078e0211 */
[----:B------:R-:W-:Y:S01]  /*6500*/  SHF.L.U32 R74, R81, 0x10, RZ ;  /* 0x00000010514a7819 */ /* 0x000fe200000006ff */
[C---:B------:R-:W-:Y:S01]  /*6510*/  IMAD R23, R70.reuse, R23, RZ ;  /* 0x0000001746177224 */ /* 0x040fe200078e02ff */
[----:B------:R-:W-:Y:S01]  /*6520*/  SHF.R.S32.HI R73, RZ, 0x18, R80 ;  /* 0x00000018ff497819 */ /* 0x000fe20000011450 */
[----:B------:R-:W-:Y:S01]  /*6530*/  IMAD R18, R75, R72, R18 ;  /* 0x000000484b127224 */ /* 0x000fe200078e0212 */
[----:B------:R-:W-:Y:S01]  /*6540*/  PRMT R75, R81, 0x8880, RZ ;  /* 0x00008880514b7816 */ /* 0x000fe200000000ff */
[C---:B------:R-:W-:Y:S01]  /*6550*/  IMAD R20, R70.reuse, R24, RZ ;  /* 0x0000001846147224 */ /* 0x040fe200078e02ff */
[----:B------:R-:W-:Y:S01]  /*6560*/  SHF.R.S32.HI R74, RZ, 0x18, R74 ;  /* 0x00000018ff4a7819 */ /* 0x000fe2000001144a */
[----:B------:R-:W-:Y:S01]  /*6570*/  IMAD R21, R70, R25, RZ ;  /* 0x0000001946157224 */ /* 0x000fe200078e02ff */
[----:B------:R-:W-:Y:S01]  /*6580*/  I2IP.S8.S32.SAT R99, R13, R12, R99 ;  /* 0x0000000c0d637239 */ /* 0x000fe20000001463 */
[-C--:B------:R-:W-:Y:S01]  /*6590*/  IMAD R23, R73, R72.reuse, R23 ;  /* 0x0000004849177224 */ /* 0x080fe200078e0217 */
[C---:B------:R-:W-:Y:S01]  /*65a0*/  PRMT R73, R82.reuse, 0x8880, RZ ;  /* 0x0000888052497816 */ /* 0x040fe200000000ff */
[-C--:B------:R-:W-:Y:S01]  /*65b0*/  IMAD R20, R75, R72.reuse, R20 ;  /* 0x000000484b147224 */ /* 0x080fe200078e0214 */
[----:B------:R-:W-:Y:S01]  /*65c0*/  SHF.L.U32 R75, R82, 0x8, RZ ;  /* 0x00000008524b7819 */ /* 0x000fe200000006ff */
[----:B------:R-:W-:Y:S01]  /*65d0*/  IMAD R21, R74, R72, R21 ;  /* 0x000000484a157224 */ /* 0x000fe200078e0215 */
[----:B------:R1:W-:Y:S01]  /*65e0*/  STS.128 [R144+UR44+0x4200], R96 ;  /* 0x0042006090007988 */ /* 0x0003e20008000c2c */
[----:B------:R-:W-:Y:S01]  /*65f0*/  IMAD R22, R70, R26, RZ ;  /* 0x0000001a46167224 */ /* 0x000fe200078e02ff */
[----:B------:R-:W-:Y:S01]  /*6600*/  I2IP.S8.S32.SAT R100, R23, R18, RZ ;  /* 0x0000001217647239 */ /* 0x000fe200000014ff */
[----:B------:R-:W-:Y:S01]  /*6610*/  IMAD.U32 R74, R82, 0x10000, RZ ;  /* 0x00010000524a7824 */ /* 0x000fe200078e00ff */
[----:B------:R-:W-:Y:S01]  /*6620*/  SHF.R.S32.HI R75, RZ, 0x18, R75 ;  /* 0x00000018ff4b7819 */ /* 0x000fe2000001144b */
[C---:B------:R-:W-:Y:S01]  /*6630*/  IMAD R27, R70.reuse, R27, RZ ;  /* 0x0000001b461b7224 */ /* 0x040fe200078e02ff */
[----:B------:R-:W-:Y:S01]  /*6640*/  I2IP.S8.S32.SAT R100, R17, R16, R100 ;  /* 0x0000001011647239 */ /* 0x000fe20000001464 */
[C---:B------:R-:W-:Y:S01]  /*6650*/  IMAD R24, R70.reuse, R28, RZ ;  /* 0x0000001c46187224 */ /* 0x040fe200078e02ff */
[----:B------:R-:W-:Y:S01]  /*6660*/  SHF.R.S32.HI R74, RZ, 0x18, R74 ;  /* 0x00000018ff4a7819 */ /* 0x000fe2000001144a */
[-C--:B------:R-:W-:Y:S01]  /*6670*/  IMAD R22, R77, R72.reuse, R22 ;  /* 0x000000484d167224 */ /* 0x080fe200078e0216 */
[----:B------:R-:W-:Y:S01]  /*6680*/  SHF.L.U32 R77, R83, 0x8, RZ ;  /* 0x00000008534d7819 */ /* 0x000fe200000006ff */
[----:B------:R-:W-:Y:S02]  /*6690*/  IMAD R25, R70, R29, RZ ;  /* 0x0000001d46197224 */ /* 0x000fe400078e02ff */
        /* <DEDUP_REMOVED lines=33> */
[----:B------:R-:W-:Y:S01]  /*68b0*/  PRMT R76, R85, 0x8880, RZ ;  /* 0x00008880554c7816 */ /* 0x000fe200000000ff */
[C---:B------:R-:W-:Y:S02]  /*68c0*/  IMAD R34, R70.reuse, R38, RZ ;  /* 0x0000002646227224 */ /* 0x040fe400078e02ff */
[----:B------:R-:W-:Y:S01]  /*68d0*/  IMAD R32, R73, R72, R32 ;  /* 0x0000004849207224 */ /* 0x000fe200078e0220 */
[----:B------:R-:W-:Y:S01]  /*68e0*/  SHF.R.S32.HI R73, RZ, 0x18, R84 ;  /* 0x00000018ff497819 */ /* 0x000fe20000011454 */
[----:B------:R-:W-:Y:S01]  /*68f0*/  IMAD R39, R70, R39, RZ ;  /* 0x0000002746277224 */ /* 0x000fe200078e02ff */
[----:B------:R-:W-:Y:S01]  /*6900*/  I2IP.S8.S32.SAT R103, R35, R30, RZ ;  /* 0x0000001e23677239 */ /* 0x000fe200000014ff */
[-C--:B------:R-:W-:Y:S02]  /*6910*/  IMAD R33, R74, R72.reuse, R33 ;  /* 0x000000484a217224 */ /* 0x080fe400078e0221 */
[----:B------:R-:W-:Y:S01]  /*6920*/  IMAD R34, R75, R72, R34 ;  /* 0x000000484b227224 */ /* 0x000fe200078e0222 */
[----:B------:R-:W-:Y:S01]  /*6930*/  I2IP.S8.S32.SAT R103, R29, R28, R103 ;  /* 0x0000001c1d677239 */ /* 0x000fe20000001467 */
[C---:B------:R-:W-:Y:S01]  /*6940*/  IMAD.U32 R74, R85.reuse, 0x10000, RZ ;  /* 0x00010000554a7824 */ /* 0x040fe200078e00ff */
[----:B------:R-:W-:Y:S01]  /*6950*/  SHF.L.U32 R75, R85, 0x8, RZ ;  /* 0x00000008554b7819 */ /* 0x000fe200000006ff */
[----:B------:R-:W-:Y:S01]  /*6960*/  IMAD R39, R73, R72, R39 ;  /* 0x0000004849277224 */ /* 0x000fe200078e0227 */
[----:B------:R-:W-:Y:S01]  /*6970*/  MOV R73, R76 ;  /* 0x0000004c00497202 */ /* 0x000fe20000000f00 */
[C---:B------:R-:W-:Y:S01]  /*6980*/  IMAD R36, R70.reuse, R40, RZ ;  /* 0x0000002846247224 */ /* 0x040fe200078e02ff */
[----:B------:R-:W-:Y:S01]  /*6990*/  SHF.R.S32.HI R74, RZ, 0x18, R74 ;  /* 0x00000018ff4a7819 */ /* 0x000fe2000001144a */
[C---:B------:R-:W-:Y:S01]  /*69a0*/  IMAD R37, R70.reuse, R41, RZ ;  /* 0x0000002946257224 */ /* 0x040fe200078e02ff */
[----:B------:R-:W-:Y:S01]  /*69b0*/  SHF.R.S32.HI R75, RZ, 0x18, R75 ;  /* 0x00000018ff4b7819 */ /* 0x000fe2000001144b */
[----:B------:R-:W-:Y:S01]  /*69c0*/  IMAD R38, R70, R42, RZ ;  /* 0x0000002a46267224 */ /* 0x000fe200078e02ff */
[----:B------:R1:W-:Y:S01]  /*69d0*/  STS.128 [R161+0x4200], R100 ;  /* 0x00420064a1007388 */ /* 0x0003e20000000c00 */
[----:B------:R-:W-:Y:S01]  /*69e0*/  IMAD R36, R73, R72, R36 ;  /* 0x0000004849247224 */ /* 0x000fe200078e0224 */
[----:B------:R-:W-:Y:S01]  /*69f0*/  I2IP.S8.S32.SAT R104, R39, R34, RZ ;  /* 0x0000002227687239 */ /* 0x000fe200000014ff */
[-C--:B------:R-:W-:Y:S01]  /*6a00*/  IMAD R37, R74, R72.reuse, R37 ;  /* 0x000000484a257224 */ /* 0x080fe200078e0225 */
[----:B------:R-:W-:Y:S01]  /*6a10*/  SHF.R.S32.HI R76, RZ, 0x18, R85 ;  /* 0x00000018ff4c7819 */ /* 0x000fe20000011455 */
[----:B------:R-:W-:Y:S01]  /*6a20*/  IMAD R43, R70, R43, RZ ;  /* 0x0000002b462b7224 */ /* 0x000fe200078e02ff */
[C---:B------:R-:W-:Y:S01]  /*6a30*/  SHF.L.U32 R74, R86.reuse, 0x10, RZ ;  /* 0x00000010564a7819 */ /* 0x040fe200000006ff */
[----:B------:R-:W-:Y:S01]  /*6a40*/  IMAD R38, R75, R72, R38 ;  /* 0x000000484b267224 */ /* 0x000fe200078e0226 */
[----:B------:R-:W-:Y:S01]  /*6a50*/  PRMT R73, R86, 0x8880, RZ ;  /* 0x0000888056497816 */ /* 0x000fe200000000ff */
[----:B------:R-:W-:Y:S01]  /*6a60*/  IMAD R40, R70, R44, RZ ;  /* 0x0000002c46287224 */ /* 0x000fe200078e02ff */
[----:B------:R-:W-:Y:S01]  /*6a70*/  SHF.L.U32 R75, R86, 0x8, RZ ;  /* 0x00000008564b7819 */ /* 0x000fe200000006ff */
[----:B------:R-:W-:Y:S01]  /*6a80*/  IMAD R41, R70, R45, RZ ;  /* 0x0000002d46297224 */ /* 0x000fe200078e02ff */
[----:B------:R-:W-:Y:S01]  /*6a90*/  SHF.R.S32.HI R74, RZ, 0x18, R74 ;  /* 0x00000018ff4a7819 */ /* 0x000fe2000001144a */
[----:B------:R-:W-:Y:S01]  /*6aa0*/  IMAD R43, R76, R72, R43 ;  /* 0x000000484c2b7224 */ /* 0x000fe200078e022b */
[----:B------:R-:W-:Y:S01]  /*6ab0*/  SHF.R.S32.HI R75, RZ, 0x18, R75 ;  /* 0x00000018ff4b7819 */ /* 0x000fe2000001144b */
[C---:B------:R-:W-:Y:S01]  /*6ac0*/  IMAD R42, R70.reuse, R46, RZ ;  /* 0x0000002e462a7224 */ /* 0x040fe200078e02ff */
[----:B------:R-:W-:Y:S01]  /*6ad0*/  I2IP.S8.S32.SAT R104, R33, R32, R104 ;  /* 0x0000002021687239 */ /* 0x000fe20000001468 */
[----:B------:R-:W-:Y:S01]  /*6ae0*/  IMAD R40, R73, R72, R40 ;  /* 0x0000004849287224 */ /* 0x000fe200078e0228 */
[----:B------:R-:W-:Y:S01]  /*6af0*/  SHF.R.S32.HI R76, RZ, 0x18, R86 ;  /* 0x00000018ff4c7819 */ /* 0x000fe20000011456 */
[----:B------:R-:W-:Y:S01]  /*6b00*/  IMAD R47, R70, R47, RZ ;  /* 0x0000002f462f7224 */ /* 0x000fe200078e02ff */
[----:B------:R-:W-:Y:S01]  /*6b10*/  I2IP.S8.S32.SAT R105, R43, R38, RZ ;  /* 0x000000262b697239 */ /* 0x000fe200000014ff */
[-C--:B------:R-:W-:Y:S01]  /*6b20*/  IMAD R41, R74, R72.reuse, R41 ;  /* 0x000000484a297224 */ /* 0x080fe200078e0229 */
[----:B------:R-:W-:Y:S01]  /*6b30*/  PRMT R73, R87, 0x8880, RZ ;  /* 0x0000888057497816 */ /* 0x000fe200000000ff */
[-C--:B------:R-:W-:Y:S01]  /*6b40*/  IMAD R42, R75, R72.reuse, R42 ;  /* 0x000000484b2a7224 */ /* 0x080fe200078e022a */
[----:B------:R-:W-:Y:S01]  /*6b50*/  SHF.L.U32 R74, R87, 0x10, RZ ;  /* 0x00000010574a7819 */ /* 0x000fe200000006ff */
[----:B------:R-:W-:Y:S01]  /*6b60*/  IMAD R47, R76, R72, R47 ;  /* 0x000000484c2f7224 */ /* 0x000fe200078e022f */
[----:B------:R-:W-:Y:S01]  /*6b70*/  I2IP.S8.S32.SAT R105, R37, R36, R105 ;  /* 0x0000002425697239 */ /* 0x000fe20000001469 */
[C---:B------:R-:W-:Y:S01]  /*6b80*/  IMAD R44, R70.reuse, R48, RZ ;  /* 0x00000030462c7224 */ /* 0x040fe200078e02ff */
[----:B------:R-:W-:Y:S01]  /*6b90*/  SHF.R.S32.HI R74, RZ, 0x18, R74 ;  /* 0x00000018ff4a7819 */ /* 0x000fe2000001144a */
[----:B------:R-:W-:Y:S01]  /*6ba0*/  IMAD.SHL.U32 R76, R87, 0x100, RZ ;  /* 0x00000100574c7824 */ /* 0x000fe200078e00ff */
[----:B------:R-:W-:Y:S01]  /*6bb0*/  I2IP.S8.S32.SAT R106, R47, R42, RZ ;  /* 0x0000002a2f6a7239 */ /* 0x000fe200000014ff */
[----:B------:R-:W-:Y:S01]  /*6bc0*/  IMAD R45, R70, R49, RZ ;  /* 0x00000031462d7224 */ /* 0x000fe200078e02ff */
[----:B------:R-:W-:Y:S01]  /*6bd0*/  PRMT R75, R88, 0x8880, RZ ;  /* 0x00008880584b7816 */ /* 0x000fe200000000ff */
[----:B------:R-:W-:Y:S01]  /*6be0*/  IMAD R44, R73, R72, R44 ;  /* 0x00000048492c7224 */ /* 0x000fe200078e022c */
[----:B------:R-:W-:Y:S01]  /*6bf0*/  SHF.R.S32.HI R73, RZ, 0x18, R76 ;  /* 0x00000018ff497819 */ /* 0x000fe2000001144c */
[----:B------:R-:W-:Y:S01]  /*6c00*/  IMAD R46, R70, R50, RZ ;  /* 0x00000032462e7224 */ /* 0x000fe200078e02ff */
[----:B------:R-:W-:Y:S01]  /*6c10*/  I2IP.S8.S32.SAT R106, R41, R40, R106 ;  /* 0x00000028296a7239 */ /* 0x000fe2000000146a */
[----:B------:R-:W-:Y:S01]  /*6c20*/  IMAD R45, R74, R72, R45 ;  /* 0x000000484a2d7224 */ /* 0x000fe200078e022d */
[----:B------:R-:W-:Y:S01]  /*6c30*/  SHF.R.S32.HI R74, RZ, 0x18, R87 ;  /* 0x00000018ff4a7819 */ /* 0x000fe20000011457 */
[----:B------:R-:W-:Y:S01]  /*6c40*/  IMAD R51, R70, R51, RZ ;  /* 0x0000003346337224 */ /* 0x000fe200078e02ff */
[----:B------:R-:W-:Y:S01]  /*6c50*/  SHF.L.U32 R76, R88, 0x8, RZ ;  /* 0x00000008584c7819 */ /* 0x000fe200000006ff */
[----:B------:R-:W-:Y:S02]  /*6c60*/  IMAD R48, R70, R52, RZ ;  /* 0x0000003446307224 */ /* 0x000fe400078e02ff */
[-C--:B------:R-:W-:Y:S01]  /*6c70*/  IMAD R46, R73, R72.reuse, R46 ;  /* 0x00000048492e7224 */ /* 0x080fe200078e022e */
[----:B------:R-:W-:Y:S01]  /*6c80*/  SHF.R.S32.HI R73, RZ, 0x18, R77 ;  /* 0x00000018ff497819 */ /* 0x000fe2000001144d */
[-C--:B------:R-:W-:Y:S01]  /*6c90*/  IMAD R51, R74, R72.reuse, R51 ;  /* 0x000000484a337224 */ /* 0x080fe200078e0233 */
[----:B------:R-:W-:Y:S01]  /*6ca0*/  SHF.R.S32.HI R74, RZ, 0x18, R88 ;  /* 0x00000018ff4a7819 */ /* 0x000fe20000011458 */
[----:B------:R-:W-:Y:S01]  /*6cb0*/  IMAD R49, R70, R53, RZ ;  /* 0x0000003546317224 */ /* 0x000fe200078e02ff */
[----:B------:R-:W-:Y:S01]  /*6cc0*/  SHF.L.U32 R77, R90, 0x8, RZ ;  /* 0x000000085a4d7819 */ /* 0x000fe200000006ff */
[----:B------:R-:W-:Y:S01]  /*6cd0*/  IMAD R48, R75, R72, R48 ;  /* 0x000000484b307224 */ /* 0x000fe200078e0230 */
[----:B------:R-:W-:Y:S01]  /*6ce0*/  SHF.R.S32.HI R75, RZ, 0x18, R76 ;  /* 0x00000018ff4b7819 */ /* 0x000fe2000001144c */
[C---:B------:R-:W-:Y:S01]  /*6cf0*/  IMAD R50, R70.reuse, R54, RZ ;  /* 0x0000003646327224 */ /* 0x040fe200078e02ff */
[----:B------:R-:W-:Y:S01]  /*6d00*/  I2IP.S8.S32.SAT R107, R51, R46, RZ ;  /* 0x0000002e336b7239 */ /* 0x000fe200000014ff */
[C---:B------:R-:W-:Y:S01]  /*6d10*/  IMAD R55, R70.reuse, R55, RZ ;  /* 0x0000003746377224 */ /* 0x040fe200078e02ff */
[----:B------:R-:W-:Y:S01]  /*6d20*/  SHF.L.U32 R76, R89, 0x10, RZ ;  /* 0x00000010594c7819 */ /* 0x000fe200000006ff */
[----:B------:R-:W-:Y:S01]  /*6d30*/  IMAD R49, R73, R72, R49 ;  /* 0x0000004849317224 */ /* 0x000fe200078e0231 */
[----:B------:R-:W-:Y:S01]  /*6d40*/  PRMT R73, R89, 0x8880, RZ ;  /* 0x0000888059497816 */ /* 0x000fe200000000ff */
[----:B------:R-:W-:Y:S01]  /*6d50*/  IMAD R52, R70, R56, RZ ;  /* 0x0000003846347224 */ /* 0x000fe200078e02ff */
[----:B------:R-:W-:Y:S01]  /*6d60*/  I2IP.S8.S32.SAT R107, R45, R44, R107 ;  /* 0x0000002c2d6b7239 */ /* 0x000fe2000000146b */
[-C--:B------:R-:W-:Y:S01]  /*6d70*/  IMAD R50, R75, R72.reuse, R50 ;  /* 0x000000484b327224 */ /* 0x080fe200078e0232 */
[----:B------:R-:W-:Y:S01]  /*6d80*/  PRMT R75, R90, 0x8880, RZ ;  /* 0x000088805a4b7816 */ /* 0x000fe200000000ff */
[-C--:B------:R-:W-:Y:S01]  /*6d90*/  IMAD R55, R74, R72.reuse, R55 ;  /* 0x000000484a377224 */ /* 0x080fe200078e0237 */
[----:B------:R-:W-:Y:S01]  /*6da0*/  SHF.R.S32.HI R74, RZ, 0x18, R76 ;  /* 0x00000018ff4a7819 */ /* 0x000fe2000001144c */
[----:B------:R-:W-:Y:S01]  /*6db0*/  IMAD R52, R73, R72, R52 ;  /* 0x0000004849347224 */ /* 0x000fe200078e0234 */
[----:B------:R-:W-:Y:S01]  /*6dc0*/  SHF.L.U32 R73, R89, 0x8, RZ ;  /* 0x0000000859497819 */ /* 0x000fe200000006ff */
[C---:B------:R-:W-:Y:S01]  /*6dd0*/  IMAD R53, R70.reuse, R57, RZ ;  /* 0x0000003946357224 */ /* 0x040fe200078e02ff */
[----:B------:R1:W-:Y:S01]  /*6de0*/  STS.128 [R160+0x4200], R104 ;  /* 0x00420068a0007388 */ /* 0x0003e20000000c00 */
[----:B------:R-:W-:Y:S01]  /*6df0*/  IMAD R54, R70, R58, RZ ;  /* 0x0000003a46367224 */ /* 0x000fe200078e02ff */
[----:B------:R-:W-:Y:S01]  /*6e00*/  SHF.R.S32.HI R73, RZ, 0x18, R73 ;  /* 0x00000018ff497819 */ /* 0x000fe20000011449 */
[----:B------:R-:W-:Y:S01]  /*6e10*/  IMAD R53, R74, R72, R53 ;  /* 0x000000484a357224 */ /* 0x000fe200078e0235 */
[----:B------:R-:W-:Y:S01]  /*6e20*/  SHF.L.U32 R76, R90, 0x10, RZ ;  /* 0x000000105a4c7819 */ /* 0x000fe200000006ff */
[C---:B------:R-:W-:Y:S01]  /*6e30*/  IMAD R59, R70.reuse, R59, RZ ;  /* 0x0000003b463b7224 */ /* 0x040fe200078e02ff */
[----:B------:R-:W-:Y:S01]  /*6e40*/  SHF.R.S32.HI R74, RZ, 0x18, R89 ;  /* 0x00000018ff4a7819 */ /* 0x000fe20000011459 */
[C---:B------:R-:W-:Y:S01]  /*6e50*/  IMAD R56, R70.reuse, R60, RZ ;  /* 0x0000003c46387224 */ /* 0x040fe200078e02ff */
[----:B------:R-:W-:Y:S01]  /*6e60*/  I2IP.S8.S32.SAT R112, R55, R50, RZ ;  /* 0x0000003237707239 */ /* 0x000fe200000014ff */
[----:B------:R-:W-:Y:S01]  /*6e70*/  IMAD R54, R73, R72, R54 ;  /* 0x0000004849367224 */ /* 0x000fe200078e0236 */
[----:B------:R-:W-:Y:S01]  /*6e80*/  SHF.R.S32.HI R76, RZ, 0x18, R76 ;  /* 0x00000018ff4c7819 */ /* 0x000fe2000001144c */
[----:B------:R-:W-:Y:S01]  /*6e90*/  IMAD R57, R70, R61, RZ ;  /* 0x0000003d46397224 */ /* 0x000fe200078e02ff */
[----:B------:R-:W-:Y:S01]  /*6ea0*/  I2IP.S8.S32.SAT R112, R49, R48, R112 ;  /* 0x0000003031707239 */ /* 0x000fe20000001470 */
[----:B------:R-:W-:Y:S01]  /*6eb0*/  IMAD R59, R74, R72, R59 ;  /* 0x000000484a3b7224 */ /* 0x000fe200078e023b */
[----:B------:R-:W-:Y:S01]  /*6ec0*/  SHF.R.S32.HI R77, RZ, 0x18, R77 ;  /* 0x00000018ff4d7819 */ /* 0x000fe2000001144d */
[----:B------:R-:W-:Y:S01]  /*6ed0*/  IMAD R58, R70, R62, RZ ;  /* 0x0000003e463a7224 */ /* 0x000fe200078e02ff */
[----:B------:R-:W-:Y:S01]  /*6ee0*/  SHF.R.S32.HI R73, RZ, 0x18, R90 ;  /* 0x00000018ff497819 */ /* 0x000fe2000001145a */
[----:B------:R-:W-:Y:S01]  /*6ef0*/  IMAD R56, R75, R72, R56 ;  /* 0x000000484b387224 */ /* 0x000fe200078e0238 */
[----:B------:R-:W-:Y:S01]  /*6f00*/  I2IP.S8.S32.SAT R113, R59, R54, RZ ;  /* 0x000000363b717239 */ /* 0x000fe200000014ff */
[----:B------:R-:W-:Y:S01]  /*6f10*/  IMAD R57, R76, R72, R57 ;  /* 0x000000484c397224 */ /* 0x000fe200078e0239 */
[C---:B------:R-:W-:Y:S01]  /*6f20*/  PRMT R75, R91.reuse, 0x8880, RZ ;  /* 0x000088805b4b7816 */ /* 0x040fe200000000ff */
[----:B------:R-:W-:Y:S01]  /*6f30*/  IMAD.U32 R74, R91, 0x10000, RZ ;  /* 0x000100005b4a7824 */ /* 0x000fe200078e00ff */
[----:B------:R-:W-:Y:S01]  /*6f40*/  I2IP.S8.S32.SAT R113, R53, R52, R113 ;  /* 0x0000003435717239 */ /* 0x000fe20000001471 */
[C---:B------:R-:W-:Y:S01]  /*6f50*/  IMAD R63, R70.reuse, R63, RZ ;  /* 0x0000003f463f7224 */ /* 0x040fe200078e02ff */
[----:B------:R-:W-:Y:S01]  /*6f60*/  SHF.R.S32.HI R76, RZ, 0x18, R91 ;  /* 0x00000018ff4c7819 */ /* 0x000fe2000001145b */
[----:B------:R-:W-:Y:S01]  /*6f70*/  IMAD R58, R77, R72, R58 ;  /* 0x000000484d3a7224 */ /* 0x000fe200078e023a */
[----:B------:R-:W-:Y:S01]  /*6f80*/  SHF.L.U32 R77, R91, 0x8, RZ ;  /* 0x000000085b4d7819 */ /* 0x000fe200000006ff */
[C---:B------:R-:W-:Y:S01]  /*6f90*/  IMAD R60, R70.reuse, R64, RZ ;  /* 0x00000040463c7224 */ /* 0x040fe200078e02ff */
[----:B------:R-:W-:Y:S01]  /*6fa0*/  SHF.R.S32.HI R74, RZ, 0x18, R74 ;  /* 0x00000018ff4a7819 */ /* 0x000fe2000001144a */
[C---:B------:R-:W-:Y:S01]  /*6fb0*/  IMAD R61, R70.reuse, R65, RZ ;  /* 0x00000041463d7224 */ /* 0x040fe200078e02ff */
[----:B------:R-:W-:Y:S01]  /*6fc0*/  SHF.R.S32.HI R77, RZ, 0x18, R77 ;  /* 0x00000018ff4d7819 */ /* 0x000fe2000001144d */
[-C--:B------:R-:W-:Y:S02]  /*6fd0*/  IMAD R63, R73, R72.reuse, R63 ;  /* 0x00000048493f7224 */ /* 0x080fe400078e023f */
[----:B------:R-:W-:Y:S02]  /*6fe0*/  IMAD R60, R75, R72, R60 ;  /* 0x000000484b3c7224 */ /* 0x000fe400078e023c */
[----:B------:R-:W-:Y:S01]  /*6ff0*/  IMAD R62, R70, R66, RZ ;  /* 0x00000042463e7224 */ /* 0x000fe200078e02ff */
[----:B------:R-:W-:Y:S01]  /*7000*/  I2IP.S8.S32.SAT R114, R63, R58, RZ ;  /* 0x0000003a3f727239 */ /* 0x000fe200000014ff */
[----:B------:R-:W-:Y:S02]  /*7010*/  IMAD R61, R74, R72, R61 ;  /* 0x000000484a3d7224 */ /* 0x000fe400078e023d */
[----:B------:R-:W-:Y:S01]  /*7020*/  IMAD R67, R70, R67, RZ ;  /* 0x0000004346437224 */ /* 0x000fe200078e02ff */
[----:B------:R-:W-:Y:S01]  /*7030*/  I2IP.S8.S32.SAT R114, R57, R56, R114 ;  /* 0x0000003839727239 */ /* 0x000fe20000001472 */
[-C--:B------:R-:W-:Y:S02]  /*7040*/  IMAD R62, R77, R72.reuse, R62 ;  /* 0x000000484d3e7224 */ /* 0x080fe400078e023e */
[----:B------:R-:W-:Y:S05]  /*7050*/  IMAD R67, R76, R72, R67 ;  /* 0x000000484c437224 */ /* 0x000fea00078e0243 */
[----:B------:R-:W-:Y:S04]  /*7060*/  I2IP.S8.S32.SAT R115, R67, R62, RZ ;  /* 0x0000003e43737239 */ /* 0x000fe800000014ff */
[----:B------:R-:W-:Y:S05]  /*7070*/  I2IP.S8.S32.SAT R115, R61, R60, R115 ;  /* 0x0000003c3d737239 */ /* 0x000fea0000001473 */
[----:B------:R1:W-:Y:S01]  /*7080*/  STS.128 [R159+0x4200], R112 ;  /* 0x004200709f007388 */ /* 0x0003e20000000c00 */
[----:B------:R-:W-:Y:S01]  /*7090*/  @!PT LDS RZ, [RZ] ;  /* 0x00000000fffff984 */ /* 0x000fe20000000800 */
[----:B------:R-:W-:Y:S01]  /*70a0*/  @!PT LDS RZ, [RZ] ;  /* 0x00000000fffff984 */ /* 0x000fe20000000800 */
[----:B------:R-:W-:Y:S01]  /*70b0*/  @!PT LDS RZ, [RZ] ;  /* 0x00000000fffff984 */ /* 0x000fe20000000800 */
[----:B------:R-:W-:Y:S01]  /*70c0*/  @!PT LDS RZ, [RZ] ;  /* 0x00000000fffff984 */ /* 0x000fe20000000800 */
[----:B------:R2:W-:Y:S07]  /*70d0*/  MEMBAR.ALL.CTA ;  /* 0x0000000000007992 */ /* 0x0005ee0000008000 */
[----:B--2---:R-:W2:Y:S02]  /*70e0*/  FENCE.VIEW.ASYNC.S ;  /* 0x00000000000073c6 */ /* 0x004ea40000000000 */
[----:B--2---:R-:W-:Y:S06]  /*70f0*/  BAR.SYNC.DEFER_BLOCKING 0x1, 0x80 ;  /* 0x0042000000007b1d */ /* 0x004fec0000010000 */
[----:B------:R-:W-:Y:S05]  /*7100*/  @P0 BRA `(.L_x_102) ;  /* 0x0000000000280947 */ /* 0x000fea0003800000 */
[----:B------:R-:W2:Y:S01]  /*7110*/  LDCU.64 UR6, c[0x0][0x348] ;  /* 0x00006900ff0677ac */ /* 0x000ea20008000a00 */
[----:B------:R-:W-:Y:S01]  /*7120*/  UIADD3 UR4, UPT, UPT, UR44, 0x4200, URZ ;  /* 0x000042002c047890 */ /* 0x000fe2000fffe0ff */
[----:B------:R-:W-:Y:S05]  /*7130*/  UMOV UR51, UR36 ;  /* 0x0000002400337c82 */ /* 0x000fea0008000000 */
[----:B------:R-:W-:Y:S04]  /*7140*/  MOV R157, UR4 ;  /* 0x00000004009d7c02 */ /* 0x000fe80008000f00 */
[----:B------:R-:W-:Y:S01]  /*7150*/  R2UR UR48, R157 ;  /* 0x000000009d3072ca */ /* 0x000fe200000e0000 */
[----:B--2---:R-:W-:Y:S04]  /*7160*/  UIADD3 UR4, UP0, UPT, UR6, 0x680, URZ ;  /* 0x0000068006047890 */ /* 0x004fe8000ff1e0ff */
[----:B------:R-:W-:Y:S09]  /*7170*/  UIADD3.X UR5, UPT, UPT, URZ, UR7, URZ, UP0, !UPT ;  /* 0x00000007ff057290 */ /* 0x000ff200087fe4ff */
[----:B------:R2:W-:Y:S01]  /*7180*/  UTMASTG.3D [UR48], [UR4] ;  /* 0x00000030040073b5 */ /* 0x0005e20008010000 */
[----:B------:R0:W-:Y:S01]  /*7190*/  UTMACMDFLUSH ;  /* 0x00000000000079b7 */ /* 0x0001e20000000000 */
[----:B--2---:R-:W-:Y:S04]  /*71a0*/  DEPBAR.LE SB0, 0x1 ;  /* 0x000080400000791a */ /* 0x004fe80000000000 */
.L_x_102:
[----:B------:R-:W-:Y:S05]  /*71b0*/  BSYNC.RECONVERGENT B0 ;  /* 0x0000000000007941 */ /* 0x000fea0003800200 */
.L_x_101:
[----:B------:R-:W-:Y:S06]  /*71c0*/  BAR.SYNC.DEFER_BLOCKING 0x1, 0x80 ;  /* 0x0042000000007b1d */ /* 0x000fec0000010000 */
[----:B------:R-:W2:Y:S01]  /*71d0*/  @P6 SYNCS.PHASECHK.TRANS64.TRYWAIT P0, [R111+URZ+0x40], R116 ;  /* 0x000040746f0065a7 */ /* 0x000ea200080011ff */
[----:B------:R-:W-:Y:S01]  /*71e0*/  BSSY B1, `(.L_x_103) ;  /* 0x0000023000017945 */ /* 0x000fe20003800000 */
[----:B--2---:R-:W-:Y:S03]  /*71f0*/  @P6 SEL R79, RZ, 0x1, !P0 ;  /* 0x00000001ff4f6807 */ /* 0x004fe60004000000 */
[----:B------:R-:W-:Y:S05]  /*7200*/  @!P6 BRA `(.L_x_104) ;  /* 0x000000000080e947 */ /* 0x000fea0003800000 */
[----:B------:R-:W-:Y:S01]  /*7210*/  ISETP.NE.AND P1, PT, R108, RZ, PT ;  /* 0x000000ff6c00720c */ /* 0x000fe20003f25270 */
[----:B------:R-:W-:Y:S01]  /*7220*/  BSSY B0, `(.L_x_105) ;  /* 0x000000a000007945 */ /* 0x000fe20003800000 */
[----:B------:R-:W-:Y:S11]  /*7230*/  ISETP.NE.AND P0, PT, R79, RZ, PT ;  /* 0x000000ff4f00720c */ /* 0x000ff60003f05270 */
[----:B------:R-:W-:Y:S04]  /*7240*/  @P1 IMAD R110, R151, 0x2000, R110 ;  /* 0x00002000976e1824 */ /* 0x000fe800078e026e */
[--C-:B------:R-:W-:Y:S01]  /*7250*/  @P1 IMAD.IADD R109, R109, 0x1, R110.reuse ;  /* 0x000000016d6d1824 */ /* 0x100fe200078e026e */
[----:B------:R-:W-:Y:S01]  /*7260*/  @P1 IADD3 R3, PT, PT, R156, R110, RZ ;  /* 0x0000006e9c031210 */ /* 0x000fe20007ffe0ff */
[----:B------:R-:W-:Y:S01]  /*7270*/  @P1 IMAD.IADD R2, R155, 0x1, R110 ;  /* 0x000000019b021824 */ /* 0x000fe200078e026e */
[----:B------:R-:W-:Y:S06]  /*7280*/  @P0 BRA `(.L_x_106) ;  /* 0x00000000000c0947 */ /* 0x000fec0003800000 */
[----:B------:R-:W-:Y:S04]  /*7290*/  SHF.L.U32 R0, R150, 0x1f, RZ ;  /* 0x0000001f96007819 */ /* 0x000fe800000006ff */
[----:B------:R-:W2:Y:S02]  /*72a0*/  SYNCS.PHASECHK.TRANS64.TRYWAIT P0, [R111+URZ+0x40], R0 ;  /* 0x000040006f0075a7 */ /* 0x000ea400080011ff */
[----:B--2---:R-:W-:Y:S05]  /*72b0*/  @!P0 BRA `(.L_x_107) ;  /* 0x0000001c00fc8947 */ /* 0x004fea0003800000 */
.L_x_106:
[----:B------:R-:W-:Y:S05]  /*72c0*/  BSYNC B0 ;  /* 0x0000000000007941 */ /* 0x000fea0003800000 */
.L_x_105:
[----:B------:R-:W-:Y:S01]  /*72d0*/  ISETP.NE.AND P0, PT, R108, RZ, PT ;  /* 0x000000ff6c00720c */ /* 0x000fe20003f05270 */
[----:B--2---:R-:W-:Y:S02]  /*72e0*/  VIADD R111, R111, 0x50 ;  /* 0x000000506f6f7836 */ /* 0x004fe40000000000 */
[----:B------:R-:W-:Y:S02]  /*72f0*/  IMAD.U32 R0, RZ, RZ, UR45 ;  /* 0x0000002dff007e24 */ /* 0x000fe4000f8e00ff */
[----:B------:R-:W-:Y:S03]  /*7300*/  VIADD R151, R151, 0x1 ;  /* 0x0000000197977836 */ /* 0x000fe60000000000 */
[----:B------:R-:W-:Y:S05]  /*7310*/  PRMT R0, R0, 0x654, R111 ;  /* 0x0000065400007816 */ /* 0x000fea000000006f */
[----:B------:R2:W3:Y:S04]  /*7320*/  @P0 LDS.128 R92, [R110+0x200] ;  /* 0x000200006e5c0984 */ /* 0x0004e80000000c00 */
[----:B------:R2:W4:Y:S04]  /*7330*/  @P0 LDS.128 R80, [R3+0x200] ;  /* 0x0002000003500984 */ /* 0x0005280000000c00 */
        /* <DEDUP_REMOVED lines=13> */
.L_x_104:
[----:B------:R-:W-:Y:S05]  /*7410*/  BSYNC B1 ;  /* 0x0000000000017941 */ /* 0x000fea0003800000 */
.L_x_103:
[----:B--2---:R-:W-:Y:S05]  /*7420*/  VIADD R3, R71, 0x40 ;  /* 0x0000004047037836 */ /* 0x004fea0000000000 */
[----:B------:R-:W-:Y:S04]  /*7430*/  SHF.R.U32.HI R3, RZ, 0x15, R3 ;  /* 0x00000015ff037819 */ /* 0x000fe80000011603 */
[----:B------:R-:W-:Y:S11]  /*7440*/  LOP3.LUT P0, RZ, R3, 0x3, R146, 0x48, !PT ;  /* 0x0000000303ff7812 */ /* 0x000ff60007804892 */
[----:B------:R-:W-:Y:S02]  /*7450*/  @!UPT UIADD3 URZ, UPT, UPT, URZ, URZ, URZ ;  /* 0x000000fffffff290 */ /* 0x000fe4000fffe0ff */
[----:B------:R-:W-:Y:S05]  /*7460*/  @!P0 BRA `(.L_x_108) ;  /* 0x0000000000408947 */ /* 0x000fea0003800000 */
[----:B------:R-:W2:Y:S01]  /*7470*/  LDCU.64 UR8, c[0x4][0x70] ;  /* 0x01000e00ff0877ac */ /* 0x000ea20008000a00 */
[----:B------:R-:W-:Y:S01]  /*7480*/  MOV R3, 0x0 ;  /* 0x0000000000037802 */ /* 0x000fe20000000f00 */
[----:B------:R-:W-:Y:S02]  /*7490*/  HFMA2 R12, -RZ, RZ, 0, 5.9604644775390625e-08 ;  /* 0x00000001ff0c7431 */ /* 0x000fe400000001ff */
[----:B------:R-:W-:Y:S02]  /*74a0*/  IMAD.MOV.U32 R8, RZ, RZ, 0x192 ;  /* 0x00000192ff087424 */ /* 0x000fe400078e00ff */
[----:B------:R-:W-:Y:S01]  /*74b0*/  IMAD.MOV.U32 R13, RZ, RZ, RZ ;  /* 0x000000ffff0d7224 */ /* 0x000fe200078e00ff */
[----:B------:R-:W5:Y:S01]  /*74c0*/  LDCU.64 UR6, c[0x4][0x78] ;  /* 0x01000f00ff0677ac */ /* 0x000f620008000a00 */
[----:B------:R-:W1:Y:S01]  /*74d0*/  LDC.64 R2, c[0x4][R3] ;  /* 0x0100000003027b82 */ /* 0x000e620000000a00 */
[----:B------:R-:W3:Y:S01]  /*74e0*/  LDCU.64 UR4, c[0x4][0x10] ;  /* 0x01000200ff0477ac */ /* 0x000ee20008000a00 */
[----:B--2---:R-:W-:Y:S01]  /*74f0*/  MOV R5, UR9 ;  /* 0x0000000900057c02 */ /* 0x004fe20008000f00 */
[----:B------:R-:W-:Y:S01]  /*7500*/  IMAD.U32 R4, RZ, RZ, UR8 ;  /* 0x00000008ff047e24 */ /* 0x000fe2000f8e00ff */
[----:B-----5:R-:W-:Y:S01]  /*7510*/  MOV R7, UR7 ;  /* 0x0000000700077c02 */ /* 0x020fe20008000f00 */
[----:B------:R-:W-:Y:S01]  /*7520*/  IMAD.U32 R6, RZ, RZ, UR6 ;  /* 0x00000006ff067e24 */ /* 0x000fe2000f8e00ff */
[----:B---3--:R-:W-:Y:S01]  /*7530*/  MOV R11, UR5 ;  /* 0x00000005000b7c02 */ /* 0x008fe20008000f00 */
[----:B------:R-:W-:Y:S02]  /*7540*/  IMAD.U32 R10, RZ, RZ, UR4 ;  /* 0x00000004ff0a7e24 */ /* 0x000fe4000f8e00ff */
[----:B------:R-:W-:Y:S07]  /*7550*/  LEPC R20, `(.L_x_108) ;  /* 0x000000001014794e */ /* 0x000fee0000000000 */
[----:B-1--4-:R-:W-:Y:S05]  /*7560*/  CALL.ABS.NOINC R2 ;  /* 0x0000000002007343 */ /* 0x012fea0003c00000 */
.L_x_108:
[----:B------:R-:W-:Y:S01]  /*7570*/  ISETP.NE.AND P0, PT, R158, RZ, PT ;  /* 0x000000ff9e00720c */ /* 0x000fe20003f05270 */
[----:B------:R-:W-:Y:S05]  /*7580*/  WARPSYNC.ALL ;  /* 0x0000000000007948 */ /* 0x000fea0003800000 */
[----:B---3--:R-:W-:Y:S01]  /*7590*/  IMAD.U32 R131, R94, 0x10000, RZ ;  /* 0x000100005e837824 */ /* 0x008fe200078e00ff */
[----:B------:R-:W-:Y:S01]  /*75a0*/  R2UR UR4, R71 ;  /* 0x00000000470472ca */ /* 0x000fe200000e0000 */
[----:B----4-:R-:W-:Y:S01]  /*75b0*/  IMAD.U32 R125, R80, 0x10000, RZ ;  /* 0x00010000507d7824 */ /* 0x010fe200078e00ff */
[C---:B------:R-:W-:Y:S01]  /*75c0*/  SHF.L.U32 R135, R92.reuse, 0x10, RZ ;  /* 0x000000105c877819 */ /* 0x040fe200000006ff */
[----:B-1----:R-:W-:Y:S01]  /*75d0*/  IMAD.U32 R110, R85, 0x10000, RZ ;  /* 0x00010000556e7824 */ /* 0x002fe200078e00ff */
[----:B------:R-:W-:Y:S01]  /*75e0*/  PRMT R3, R92, 0x8880, RZ ;  /* 0x000088805c037816 */ /* 0x000fe200000000ff */
[----:B------:R-:W-:Y:S01]  /*75f0*/  IMAD.SHL.U32 R118, R82, 0x100, RZ ;  /* 0x0000010052767824 */ /* 0x000fe200078e00ff */
[----:B------:R-:W-:Y:S01]  /*7600*/  SHF.L.U32 R73, R92, 0x8, RZ ;  /* 0x000000085c497819 */ /* 0x000fe200000006ff */
[----:B------:R-:W-:Y:S01]  /*7610*/  IMAD.SHL.U32 R103, R87, 0x100, RZ ;  /* 0x0000010057677824 */ /* 0x000fe200078e00ff */
[----:B------:R-:W-:Y:S01]  /*7620*/  SHF.R.S32.HI R0, RZ, 0x18, R135 ;  /* 0x00000018ff007819 */ /* 0x000fe20000011487 */
[----:B------:R-:W-:Y:S01]  /*7630*/  BSSY.RECONVERGENT B0, `(.L_x_109) ;  /* 0x0000124000007945 */ /* 0x000fe20003800200 */
[----:B------:R-:W-:Y:S02]  /*7640*/  SHF.R.S32.HI R73, RZ, 0x18, R73 ;  /* 0x00000018ff497819 */ /* 0x000fe40000011449 */
[----:B------:R-:W-:Y:S01]  /*7650*/  R2UR UR5, R78 ;  /* 0x000000004e0572ca */ /* 0x000fe200000e0000 */
[----:B------:R-:W1:Y:S01]  /*7660*/  LDTM.x64 R4, tmem[UR4+0x40] ;  /* 0x00004004000479ee */ /* 0x000e620008340000 */
[----:B------:R-:W-:Y:S01]  /*7670*/  NOP ;  /* 0x0000000000007918 */ /* 0x000fe20000000000 */
[----:B------:R-:W-:Y:S02]  /*7680*/  SHF.R.S32.HI R74, RZ, 0x18, R92 ;  /* 0x00000018ff4a7819 */ /* 0x000fe4000001145c */
[C---:B------:R-:W-:Y:S02]  /*7690*/  SHF.L.U32 R2, R93.reuse, 0x10, RZ ;  /* 0x000000105d027819 */ /* 0x040fe400000006ff */
[----:B------:R-:W-:Y:S02]  /*76a0*/  PRMT R134, R93, 0x8880, RZ ;  /* 0x000088805d867816 */ /* 0x000fe400000000ff */
[----:B------:R-:W-:Y:S02]  /*76b0*/  PRMT R132, R94, 0x8880, RZ ;  /* 0x000088805e847816 */ /* 0x000fe400000000ff */
[----:B------:R-:W-:Y:S02]  /*76c0*/  SHF.R.S32.HI R75, RZ, 0x18, R93 ;  /* 0x00000018ff4b7819 */ /* 0x000fe4000001145d */
[----:B------:R-:W-:Y:S01]  /*76d0*/  UIADD3 UR4, UPT, UPT, UR5, 0xb0, URZ ;  /* 0x000000b005047890 */ /* 0x000fe2000fffe0ff */
[C---:B------:R-:W-:Y:S02]  /*76e0*/  PRMT R129, R95.reuse, 0x8880, RZ ;  /* 0x000088805f817816 */ /* 0x040fe400000000ff */
[----:B------:R-:W-:Y:S01]  /*76f0*/  SHF.R.S32.HI R76, RZ, 0x18, R94 ;  /* 0x00000018ff4c7819 */ /* 0x000fe2000001145e */
[----:B------:R-:W-:Y:S01]  /*7700*/  UPRMT UR4, UR45, 0x654, UR4 ;  /* 0x000006542d047896 */ /* 0x000fe20008000004 */
[----:B------:R-:W-:Y:S02]  /*7710*/  SHF.L.U32 R128, R95, 0x10, RZ ;  /* 0x000000105f807819 */ /* 0x000fe400000006ff */
[----:B------:R-:W-:Y:S02]  /*7720*/  PRMT R126, R80, 0x8880, RZ ;  /* 0x00008880507e7816 */ /* 0x000fe400000000ff */
[----:B------:R-:W-:Y:S02]  /*7730*/  SHF.R.S32.HI R77, RZ, 0x18, R95 ;  /* 0x00000018ff4d7819 */ /* 0x000fe4000001145f */
[C---:B------:R-:W-:Y:S01]  /*7740*/  PRMT R123, R81.reuse, 0x8880, RZ ;  /* 0x00008880517b7816 */ /* 0x040fe200000000ff */
[C---:B-1----:R-:W-:Y:S01]  /*7750*/  IMAD R4, R70.reuse, R4, RZ ;  /* 0x0000000446047224 */ /* 0x042fe200078e02ff */
[----:B------:R-:W-:Y:S01]  /*7760*/  SYNCS.ARRIVE.TRANS64.RED.A1T0 RZ, [UR4], RZ ;  /* 0x000000ffffff79a7 */ /* 0x000fe20008100404 */
[C---:B------:R-:W-:Y:S01]  /*7770*/  IMAD R5, R70.reuse, R5, RZ ;  /* 0x0000000546057224 */ /* 0x040fe200078e02ff */
[----:B------:R-:W-:Y:S01]  /*7780*/  SHF.R.S32.HI R78, RZ, 0x18, R80 ;  /* 0x00000018ff4e7819 */ /* 0x000fe20000011450 */
[----:B------:R-:W-:Y:S01]  /*7790*/  IMAD R6, R70, R6, RZ ;  /* 0x0000000646067224 */ /* 0x000fe200078e02ff */
[----:B------:R-:W-:Y:S01]  /*77a0*/  SHF.L.U32 R122, R81, 0x10, RZ ;  /* 0x00000010517a7819 */ /* 0x000fe200000006ff */
[-C--:B------:R-:W-:Y:S01]  /*77b0*/  IMAD R4, R3, R72.reuse, R4 ;  /* 0x0000004803047224 */ /* 0x080fe200078e0204 */
[----:B------:R-:W-:Y:S01]  /*77c0*/  PRMT R120, R82, 0x8880, RZ ;  /* 0x0000888052787816 */ /* 0x000fe200000000ff */
[----:B------:R-:W-:Y:S01]  /*77d0*/  IMAD R7, R70, R7, RZ ;  /* 0x0000000746077224 */ /* 0x000fe200078e02ff */
[----:B------:R-:W-:Y:S01]  /*77e0*/  SHF.R.S32.HI R79, RZ, 0x18, R81 ;  /* 0x00000018ff4f7819 */ /* 0x000fe20000011451 */
[-C--:B------:R-:W-:Y:S01]  /*77f0*/  IMAD R5, R0, R72.reuse, R5 ;  /* 0x0000004800057224 */ /* 0x080fe200078e0205 */
[----:B------:R-:W-:Y:S01]  /*7800*/  SHF.L.U32 R119, R82, 0x10, RZ ;  /* 0x0000001052777819 */ /* 0x000fe200000006ff */
[----:B------:R-:W-:Y:S01]  /*7810*/  IMAD R6, R73, R72, R6 ;  /* 0x0000004849067224 */ /* 0x000fe200078e0206 */
[----:B------:R-:W-:Y:S01]  /*7820*/  MOV R73, R134 ;  /* 0x0000008600497202 */ /* 0x000fe20000000f00 */
[----:B------:R-:W-:Y:S01]  /*7830*/  IMAD R7, R74, R72, R7 ;  /* 0x000000484a077224 */ /* 0x000fe200078e0207 */
[----:B------:R-:W-:Y:S01]  /*7840*/  SHF.R.S32.HI R74, RZ, 0x18, R2 ;  /* 0x00000018ff4a7819 */ /* 0x000fe20000011402 */
[C---:B------:R-:W-:Y:S01]  /*7850*/  IMAD R2, R70.reuse, R17, RZ ;  /* 0x0000001146027224 */ /* 0x040fe200078e02ff */
[----:B------:R-:W-:Y:S01]  /*7860*/  PRMT R117, R83, 0x8880, RZ ;  /* 0x0000888053757816 */ /* 0x000fe200000000ff */
[C---:B------:R-:W-:Y:S01]  /*7870*/  IMAD R17, R70.reuse, R21, RZ ;  /* 0x0000001546117224 */ /* 0x040fe200078e02ff */
[----:B------:R-:W-:Y:S01]  /*7880*/  I2IP.S8.S32.SAT R140, R7, R6, RZ ;  /* 0x00000006078c7239 */ /* 0x000fe200000014ff */
[C---:B------:R-:W-:Y:S01]  /*7890*/  IMAD R21, R70.reuse, R25, RZ ;  /* 0x0000001946157224 */ /* 0x040fe200078e02ff */
[----:B------:R-:W-:Y:S01]  /*78a0*/  SHF.R.S32.HI R6, RZ, 0x18, R131 ;  /* 0x00000018ff067819 */ /* 0x000fe20000011483 */
[C---:B------:R-:W-:Y:S01]  /*78b0*/  IMAD R25, R70.reuse, R29, RZ ;  /* 0x0000001d46197224 */ /* 0x040fe200078e02ff */
[----:B------:R-:W-:Y:S01]  /*78c0*/  I2IP.S8.S32.SAT R140, R5, R4, R140 ;  /* 0x00000004058c7239 */ /* 0x000fe2000000148c */
[C---:B------:R-:W-:Y:S01]  /*78d0*/  IMAD R29, R70.reuse, R33, RZ ;  /* 0x00000021461d7224 */ /* 0x040fe200078e02ff */
[----:B------:R-:W-:Y:S01]  /*78e0*/  SHF.R.S32.HI R5, RZ, 0x18, R128 ;  /* 0x00000018ff057819 */ /* 0x000fe20000011480 */
[C---:B------:R-:W-:Y:S01]  /*78f0*/  IMAD R8, R70.reuse, R8, RZ ;  /* 0x0000000846087224 */ /* 0x040fe200078e02ff */
[----:B------:R-:W-:Y:S01]  /*7900*/  SHF.L.U32 R116, R83, 0x10, RZ ;  /* 0x0000001053747819 */ /* 0x000fe200000006ff */
[----:B------:R-:W-:Y:S01]  /*7910*/  IMAD R33, R70, R37, RZ ;  /* 0x0000002546217224 */ /* 0x000fe200078e02ff */
[----:B------:R-:W-:Y:S01]  /*7920*/  PRMT R114, R84, 0x8880, RZ ;  /* 0x0000888054727816 */ /* 0x000fe200000000ff */
[----:B------:R-:W-:Y:S01]  /*7930*/  IMAD R37, R70, R41, RZ ;  /* 0x0000002946257224 */ /* 0x000fe200078e02ff */
[----:B------:R-:W-:Y:S01]  /*7940*/  SHF.L.U32 R113, R84, 0x10, RZ ;  /* 0x0000001054717819 */ /* 0x000fe200000006ff */
[C---:B------:R-:W-:Y:S01]  /*7950*/  IMAD R9, R70.reuse, R9, RZ ;  /* 0x0000000946097224 */ /* 0x040fe200078e02ff */
[C---:B------:R-:W-:Y:S01]  /*7960*/  PRMT R111, R85.reuse, 0x8880, RZ ;  /* 0x00008880556f7816 */ /* 0x040fe200000000ff */
[C---:B------:R-:W-:Y:S01]  /*7970*/  IMAD R41, R70.reuse, R45, RZ ;  /* 0x0000002d46297224 */ /* 0x040fe200078e02ff */
[----:B------:R-:W-:Y:S01]  /*7980*/  SHF.L.U32 R109, R85, 0x8, RZ ;  /* 0x00000008556d7819 */ /* 0x000fe200000006ff */
[----:B------:R-:W-:Y:S01]  /*7990*/  IMAD R45, R70, R49, RZ ;  /* 0x00000031462d7224 */ /* 0x000fe200078e02ff */
[----:B------:R-:W-:Y:S01]  /*79a0*/  PRMT R108, R86, 0x8880, RZ ;  /* 0x00008880566c7816 */ /* 0x000fe200000000ff */
[----:B------:R-:W-:Y:S01]  /*79b0*/  IMAD R10, R70, R10, RZ ;  /* 0x0000000a460a7224 */ /* 0x000fe200078e02ff */
[----:B------:R-:W-:Y:S01]  /*79c0*/  SHF.L.U32 R107, R86, 0x10, RZ ;  /* 0x00000010566b7819 */ /* 0x000fe200000006ff */
[C---:B------:R-:W-:Y:S01]  /*79d0*/  IMAD R49, R70.reuse, R53, RZ ;  /* 0x0000003546317224 */ /* 0x040fe200078e02ff */
[----:B------:R-:W-:Y:S01]  /*79e0*/  PRMT R105, R87, 0x8880, RZ ;  /* 0x0000888057697816 */ /* 0x000fe200000000ff */
[-C--:B------:R-:W-:Y:S01]  /*79f0*/  IMAD R8, R73, R72.reuse, R8 ;  /* 0x0000004849087224 */ /* 0x080fe200078e0208 */
[----:B------:R-:W-:Y:S01]  /*7a00*/  SHF.L.U32 R104, R87, 0x10, RZ ;  /* 0x0000001057687819 */ /* 0x000fe200000006ff */
[----:B------:R-:W-:Y:S01]  /*7a10*/  IMAD R53, R70, R57, RZ ;  /* 0x0000003946357224 */ /* 0x000fe200078e02ff */
[----:B------:R-:W-:Y:S01]  /*7a20*/  PRMT R102, R88, 0x8880, RZ ;  /* 0x0000888058667816 */ /* 0x000fe200000000ff */
[----:B------:R-:W-:Y:S01]  /*7a30*/  IMAD R11, R70, R11, RZ ;  /* 0x0000000b460b7224 */ /* 0x000fe200078e02ff */
[----:B------:R-:W-:Y:S01]  /*7a40*/  SHF.L.U32 R101, R88, 0x10, RZ ;  /* 0x0000001058657819 */ /* 0x000fe200000006ff */
[----:B------:R-:W-:Y:S01]  /*7a50*/  IMAD R57, R70, R61, RZ ;  /* 0x0000003d46397224 */ /* 0x000fe200078e02ff */
[C---:B------:R-:W-:Y:S01]  /*7a60*/  PRMT R99, R89.reuse, 0x8880, RZ ;  /* 0x0000888059637816 */ /* 0x040fe200000000ff */
[----:B------:R-:W-:Y:S01]  /*7a70*/  IMAD R9, R74, R72, R9 ;  /* 0x000000484a097224 */ /* 0x000fe200078e0209 */
[----:B------:R-:W-:Y:S01]  /*7a80*/  SHF.L.U32 R98, R89, 0x10, RZ ;  /* 0x0000001059627819 */ /* 0x000fe200000006ff */
[----:B------:R-:W-:Y:S01]  /*7a90*/  IMAD R61, R70, R65, RZ ;  /* 0x00000041463d7224 */ /* 0x000fe200078e02ff */
[----:B------:R-:W-:Y:S01]  /*7aa0*/  PRMT R96, R90, 0x8880, RZ ;  /* 0x000088805a607816 */ /* 0x000fe200000000ff */
[C---:B------:R-:W-:Y:S01]  /*7ab0*/  IMAD R12, R70.reuse, R12, RZ ;  /* 0x0000000c460c7224 */ /* 0x040fe200078e02ff */
[----:B------:R-:W-:Y:S01]  /*7ac0*/  SHF.L.U32 R92, R91, 0x10, RZ ;  /* 0x000000105b5c7819 */ /* 0x000fe200000006ff */
[----:B------:R-:W-:Y:S01]  /*7ad0*/  IMAD.MOV.U32 R65, RZ, RZ, R132 ;  /* 0x000000ffff417224 */ /* 0x000fe200078e0084 */
[----:B------:R-:W-:Y:S01]  /*7ae0*/  SHF.L.U32 R133, R93, 0x8, RZ ;  /* 0x000000085d857819 */ /* 0x000fe200000006ff */
[C---:B------:R-:W-:Y:S01]  /*7af0*/  IMAD R13, R70.reuse, R13, RZ ;  /* 0x0000000d460d7224 */ /* 0x040fe200078e02ff */
[----:B------:R-:W-:Y:S01]  /*7b00*/  PRMT R93, R91, 0x8880, RZ ;  /* 0x000088805b5d7816 */ /* 0x000fe200000000ff */
[C---:B------:R-:W-:Y:S01]  /*7b10*/  IMAD R14, R70.reuse, R14, RZ ;  /* 0x0000000e460e7224 */ /* 0x040fe200078e02ff */
[----:B------:R-:W-:Y:S01]  /*7b20*/  SHF.R.S32.HI R7, RZ, 0x18, R133 ;  /* 0x00000018ff077819 */ /* 0x000fe20000011485 */
[----:B------:R-:W-:Y:S01]  /*7b30*/  IMAD R15, R70, R15, RZ ;  /* 0x0000000f460f7224 */ /* 0x000fe200078e02ff */
[----:B------:R-:W-:Y:S01]  /*7b40*/  SHF.L.U32 R130, R94, 0x8, RZ ;  /* 0x000000085e827819 */ /* 0x000fe200000006ff */
[----:B------:R-:W-:Y:S01]  /*7b50*/  IMAD R0, R70, R16, RZ ;  /* 0x0000001046007224 */ /* 0x000fe200078e02ff */
[----:B------:R-:W-:Y:S01]  /*7b60*/  SHF.L.U32 R127, R95, 0x8, RZ ;  /* 0x000000085f7f7819 */ /* 0x000fe200000006ff */
[-C--:B------:R-:W-:Y:S01]  /*7b70*/  IMAD R10, R7, R72.reuse, R10 ;  /* 0x00000048070a7224 */ /* 0x080fe200078e020a */
[----:B------:R-:W-:Y:S01]  /*7b80*/  MOV R7, R129 ;  /* 0x0000008100077202 */ /* 0x000fe20000000f00 */
[-C--:B------:R-:W-:Y:S01]  /*7b90*/  IMAD R11, R75, R72.reuse, R11 ;  /* 0x000000484b0b7224 */ /* 0x080fe200078e020b */
[----:B------:R-:W-:Y:S01]  /*7ba0*/  SHF.R.S32.HI R73, RZ, 0x18, R130 ;  /* 0x00000018ff497819 */ /* 0x000fe20000011482 */
[-C--:B------:R-:W-:Y:S01]  /*7bb0*/  IMAD R12, R65, R72.reuse, R12 ;  /* 0x00000048410c7224 */ /* 0x080fe200078e020c */
[----:B------:R-:W-:Y:S01]  /*7bc0*/  SHF.R.S32.HI R4, RZ, 0x18, R127 ;  /* 0x00000018ff047819 */ /* 0x000fe2000001147f */
[----:B------:R-:W-:Y:S01]  /*7bd0*/  IMAD R13, R6, R72, R13 ;  /* 0x00000048060d7224 */ /* 0x000fe200078e020d */
[----:B------:R-:W-:Y:S01]  /*7be0*/  I2IP.S8.S32.SAT R10, R11, R10, RZ ;  /* 0x0000000a0b0a7239 */ /* 0x000fe200000014ff */
[-C--:B------:R-:W-:Y:S01]  /*7bf0*/  IMAD R14, R73, R72.reuse, R14 ;  /* 0x00000048490e7224 */ /* 0x080fe200078e020e */
[----:B------:R-:W-:Y:S01]  /*7c00*/  SHF.R.S32.HI R6, RZ, 0x18, R125 ;  /* 0x00000018ff067819 */ /* 0x000fe2000001147d */
[----:B------:R-:W-:Y:S01]  /*7c10*/  IMAD R15, R76, R72, R15 ;  /* 0x000000484c0f7224 */ /* 0x000fe200078e020f */
[----:B------:R-:W-:Y:S01]  /*7c20*/  I2IP.S8.S32.SAT R141, R9, R8, R10 ;  /* 0x00000008098d7239 */ /* 0x000fe2000000140a */
[----:B------:R-:W-:Y:S01]  /*7c30*/  IMAD R3, R70, R18, RZ ;  /* 0x0000001246037224 */ /* 0x000fe200078e02ff */
[----:B------:R-:W-:Y:S01]  /*7c40*/  SHF.L.U32 R124, R80, 0x8, RZ ;  /* 0x00000008507c7819 */ /* 0x000fe200000006ff */
[----:B------:R-:W-:Y:S01]  /*7c50*/  IMAD R0, R7, R72, R0 ;  /* 0x0000004807007224 */ /* 0x000fe200078e0200 */
[----:B------:R-:W-:Y:S01]  /*7c60*/  I2IP.S8.S32.SAT R14, R15, R14, RZ ;  /* 0x0000000e0f0e7239 */ /* 0x000fe200000014ff */
[----:B------:R-:W-:Y:S01]  /*7c70*/  IMAD R19, R70, R19, RZ ;  /* 0x0000001346137224 */ /* 0x000fe200078e02ff */
[----:B------:R-:W-:Y:S01]  /*7c80*/  SHF.R.S32.HI R7, RZ, 0x18, R124 ;  /* 0x00000018ff077819 */ /* 0x000fe2000001147c */
[----:B------:R-:W-:Y:S01]  /*7c90*/  IMAD R2, R5, R72, R2 ;  /* 0x0000004805027224 */ /* 0x000fe200078e0202 */
[----:B------:R-:W-:Y:S01]  /*7ca0*/  I2IP.S8.S32.SAT R142, R13, R12, R14 ;  /* 0x0000000c0d8e7239 */ /* 0x000fe2000000140e */
[----:B------:R-:W-:Y:S01]  /*7cb0*/  IMAD R3, R4, R72, R3 ;  /* 0x0000004804037224 */ /* 0x000fe200078e0203 */
[----:B------:R-:W-:Y:S01]  /*7cc0*/  MOV R5, R126 ;  /* 0x0000007e00057202 */ /* 0x000fe20000000f00 */
[C---:B------:R-:W-:Y:S01]  /*7cd0*/  IMAD R16, R70.reuse, R20, RZ ;  /* 0x0000001446107224 */ /* 0x040fe200078e02ff */
[----:B------:R-:W-:Y:S01]  /*7ce0*/  SHF.R.S32.HI R4, RZ, 0x18, R122 ;  /* 0x00000018ff047819 */ /* 0x000fe2000001147a */
[----:B------:R-:W-:Y:S01]  /*7cf0*/  IMAD R19, R77, R72, R19 ;  /* 0x000000484d137224 */ /* 0x000fe200078e0213 */
[----:B------:R-:W-:Y:S01]  /*7d00*/  SHF.R.S32.HI R80, RZ, 0x18, R82 ;  /* 0x00000018ff507819 */ /* 0x000fe20000011452 */
[C---:B------:R-:W-:Y:S01]  /*7d10*/  IMAD R18, R70.reuse, R22, RZ ;  /* 0x0000001646127224 */ /* 0x040fe200078e02ff */
[----:B------:R-:W-:Y:S01]  /*7d20*/  SHF.R.S32.HI R82, RZ, 0x18, R84 ;  /* 0x00000018ff527819 */ /* 0x000fe20000011454 */
[-C--:B------:R-:W-:Y:S01]  /*7d30*/  IMAD R16, R5, R72.reuse, R16 ;  /* 0x0000004805107224 */ /* 0x080fe200078e0210 */
[----:B------:R-:W-:Y:S01]  /*7d40*/  I2IP.S8.S32.SAT R19, R19, R3, RZ ;  /* 0x0000000313137239 */ /* 0x000fe200000014ff */
[----:B------:R-:W-:Y:S01]  /*7d50*/  IMAD R23, R70, R23, RZ ;  /* 0x0000001746177224 */ /* 0x000fe200078e02ff */
[----:B------:R-:W-:Y:S01]  /*7d60*/  MOV R3, R123 ;  /* 0x0000007b00037202 */ /* 0x000fe20000000f00 */
[----:B------:R-:W-:Y:S01]  /*7d70*/  IMAD R17, R6, R72, R17 ;  /* 0x0000004806117224 */ /* 0x000fe200078e0211 */
[----:B------:R-:W-:Y:S01]  /*7d80*/  I2IP.S8.S32.SAT R143, R2, R0, R19 ;  /* 0x00000000028f7239 */ /* 0x000fe20000001413 */
[----:B------:R-:W-:Y:S01]  /*7d90*/  IMAD R20, R70, R24, RZ ;  /* 0x0000001846147224 */ /* 0x000fe200078e02ff */
[----:B------:R-:W-:Y:S01]  /*7da0*/  MOV R5, R120 ;  /* 0x0000007800057202 */ /* 0x000fe20000000f00 */
[-C--:B------:R-:W-:Y:S01]  /*7db0*/  IMAD R18, R7, R72.reuse, R18 ;  /* 0x0000004807127224 */ /* 0x080fe200078e0212 */
[----:B------:R-:W-:Y:S01]  /*7dc0*/  SHF.L.U32 R121, R81, 0x8, RZ ;  /* 0x0000000851797819 */ /* 0x000fe200000006ff */
[-C--:B------:R-:W-:Y:S01]  /*7dd0*/  IMAD R23, R78, R72.reuse, R23 ;  /* 0x000000484e177224 */ /* 0x080fe200078e0217 */
[----:B------:R1:W-:Y:S01]  /*7de0*/  STS.128 [R144+UR44+0x6200], R140 ;  /* 0x0062008c90007988 */ /* 0x0003e20008000c2c */
[----:B------:R-:W-:Y:S01]  /*7df0*/  IMAD R20, R3, R72, R20 ;  /* 0x0000004803147224 */ /* 0x000fe200078e0214 */
[----:B------:R-:W-:Y:S01]  /*7e00*/  SHF.R.S32.HI R3, RZ, 0x18, R121 ;  /* 0x00000018ff037819 */ /* 0x000fe20000011479 */
[C---:B------:R-:W-:Y:S01]  /*7e10*/  IMAD R22, R70.reuse, R26, RZ ;  /* 0x0000001a46167224 */ /* 0x040fe200078e02ff */
[----:B------:R-:W-:Y:S01]  /*7e20*/  I2IP.S8.S32.SAT R18, R23, R18, RZ ;  /* 0x0000001217127239 */ /* 0x000fe200000014ff */
[----:B------:R-:W-:Y:S01]  /*7e30*/  IMAD R27, R70, R27, RZ ;  /* 0x0000001b461b7224 */ /* 0x000fe200078e02ff */
[----:B------:R-:W-:Y:S01]  /*7e40*/  SHF.R.S32.HI R0, RZ, 0x18, R119 ;  /* 0x00000018ff007819 */ /* 0x000fe20000011477 */
[----:B------:R-:W-:Y:S01]  /*7e50*/  IMAD R21, R4, R72, R21 ;  /* 0x0000004804157224 */ /* 0x000fe200078e0215 */
[----:B------:R-:W-:Y:S01]  /*7e60*/  I2IP.S8.S32.SAT R16, R17, R16, R18 ;  /* 0x0000001011107239 */ /* 0x000fe20000001412 */
[C---:B------:R-:W-:Y:S01]  /*7e70*/  IMAD R24, R70.reuse, R28, RZ ;  /* 0x0000001c46187224 */ /* 0x040fe200078e02ff */
[----:B------:R-:W-:Y:S01]  /*7e80*/  SHF.R.S32.HI R7, RZ, 0x18, R118 ;  /* 0x00000018ff077819 */ /* 0x000fe20000011476 */
[-C--:B------:R-:W-:Y:S01]  /*7e90*/  IMAD R22, R3, R72.reuse, R22 ;  /* 0x0000004803167224 */ /* 0x080fe200078e0216 */
[----:B------:R-:W-:Y:S01]  /*7ea0*/  SHF.R.S32.HI R81, RZ, 0x18, R83 ;  /* 0x00000018ff517819 */ /* 0x000fe20000011453 */
[----:B------:R-:W-:Y:S01]  /*7eb0*/  IMAD R27, R79, R72, R27 ;  /* 0x000000484f1b7224 */ /* 0x000fe200078e021b */
[----:B------:R-:W-:Y:S01]  /*7ec0*/  SHF.L.U32 R115, R83, 0x8, RZ ;  /* 0x0000000853737819 */ /* 0x000fe200000006ff */
[C---:B------:R-:W-:Y:S01]  /*7ed0*/  IMAD R26, R70.reuse, R30, RZ ;  /* 0x0000001e461a7224 */ /* 0x040fe200078e02ff */
[----:B------:R-:W-:Y:S01]  /*7ee0*/  SHF.R.S32.HI R83, RZ, 0x18, R85 ;  /* 0x00000018ff537819 */ /* 0x000fe20000011455 */
[----:B------:R-:W-:Y:S01]  /*7ef0*/  IMAD R24, R5, R72, R24 ;  /* 0x0000004805187224 */ /* 0x000fe200078e0218 */
[----:B------:R-:W-:Y:S01]  /*7f00*/  I2IP.S8.S32.SAT R17, R27, R22, RZ ;  /* 0x000000161b117239 */ /* 0x000fe200000014ff */
[----:B------:R-:W-:Y:S01]  /*7f10*/  IMAD R31, R70, R31, RZ ;  /* 0x0000001f461f7224 */ /* 0x000fe200078e02ff */
[----:B------:R-:W-:Y:S01]  /*7f20*/  SHF.R.S32.HI R85, RZ, 0x18, R87 ;  /* 0x00000018ff557819 */ /* 0x000fe20000011457 */
[----:B------:R-:W-:Y:S01]  /*7f30*/  IMAD R25, R0, R72, R25 ;  /* 0x0000004800197224 */ /* 0x000fe200078e0219 */
[----:B------:R-:W-:Y:S01]  /*7f40*/  I2IP.S8.S32.SAT R17, R21, R20, R17 ;  /* 0x0000001415117239 */ /* 0x000fe20000001411 */
[----:B------:R-:W-:Y:S01]  /*7f50*/  IMAD R28, R70, R32, RZ ;  /* 0x00000020461c7224 */ /* 0x000fe200078e02ff */
[----:B------:R-:W-:Y:S01]  /*7f60*/  SHF.R.S32.HI R0, RZ, 0x18, R116 ;  /* 0x00000018ff007819 */ /* 0x000fe20000011474 */
[-C--:B------:R-:W-:Y:S01]  /*7f70*/  IMAD R26, R7, R72.reuse, R26 ;  /* 0x00000048071a7224 */ /* 0x080fe200078e021a */
[----:B------:R-:W-:Y:S01]  /*7f80*/  SHF.R.S32.HI R5, RZ, 0x18, R115 ;  /* 0x00000018ff057819 */ /* 0x000fe20000011473 */
[----:B------:R-:W-:Y:S01]  /*7f90*/  IMAD.MOV.U32 R3, RZ, RZ, R117 ;  /* 0x000000ffff037224 */ /* 0x000fe200078e0075 */
[----:B------:R-:W-:Y:S01]  /*7fa0*/  SHF.R.S32.HI R7, RZ, 0x18, R109 ;  /* 0x00000018ff077819 */ /* 0x000fe2000001146d */
[----:B------:R-:W-:Y:S01]  /*7fb0*/  IMAD R31, R80, R72, R31 ;  /* 0x00000048501f7224 */ /* 0x000fe200078e021f */
[----:B------:R-:W-:Y:S01]  /*7fc0*/  SHF.R.S32.HI R87, RZ, 0x18, R89 ;  /* 0x00000018ff577819 */ /* 0x000fe20000011459 */
[----:B------:R-:W-:Y:S01]  /*7fd0*/  IMAD R30, R70, R34, RZ ;  /* 0x00000022461e7224 */ /* 0x000fe200078e02ff */
[----:B------:R-:W-:Y:S01]  /*7fe0*/  SHF.L.U32 R112, R84, 0x8, RZ ;  /* 0x0000000854707819 */ /* 0x000fe200000006ff */
[----:B------:R-:W-:Y:S01]  /*7ff0*/  IMAD R28, R3, R72, R28 ;  /* 0x00000048031c7224 */ /* 0x000fe200078e021c */
[----:B------:R-:W-:Y:S01]  /*8000*/  I2IP.S8.S32.SAT R18, R31, R26, RZ ;  /* 0x0000001a1f127239 */ /* 0x000fe200000014ff */
[----:B------:R-:W-:Y:S01]  /*8010*/  IMAD R35, R70, R35, RZ ;  /* 0x0000002346237224 */ /* 0x000fe200078e02ff */
[----:B------:R-:W-:Y:S01]  /*8020*/  MOV R3, R114 ;  /* 0x0000007200037202 */ /* 0x000fe20000000f00 */
[----:B------:R-:W-:Y:S01]  /*8030*/  IMAD R29, R0, R72, R29 ;  /* 0x00000048001d7224 */ /* 0x000fe200078e021d */
[----:B------:R-:W-:Y:S01]  /*8040*/  I2IP.S8.S32.SAT R18, R25, R24, R18 ;  /* 0x0000001819127239 */ /* 0x000fe20000001412 */
[C---:B------:R-:W-:Y:S01]  /*8050*/  IMAD R32, R70.reuse, R36, RZ ;  /* 0x0000002446207224 */ /* 0x040fe200078e02ff */
[----:B------:R-:W-:Y:S01]  /*8060*/  SHF.R.S32.HI R0, RZ, 0x18, R113 ;  /* 0x00000018ff007819 */ /* 0x000fe20000011471 */
[-C--:B------:R-:W-:Y:S01]  /*8070*/  IMAD R30, R5, R72.reuse, R30 ;  /* 0x00000048051e7224 */ /* 0x080fe200078e021e */
[----:B------:R-:W-:Y:S01]  /*8080*/  MOV R5, R111 ;  /* 0x0000006f00057202 */ /* 0x000fe20000000f00 */
[-C--:B------:R-:W-:Y:S01]  /*8090*/  IMAD R35, R81, R72.reuse, R35 ;  /* 0x0000004851237224 */ /* 0x080fe200078e0223 */
[----:B------:R-:W-:Y:S01]  /*80a0*/  SHF.R.S32.HI R84, RZ, 0x18, R86 ;  /* 0x00000018ff547819 */ /* 0x000fe20000011456 */
[----:B------:R-:W-:Y:S01]  /*80b0*/  IMAD R32, R3, R72, R32 ;  /* 0x0000004803207224 */ /* 0x000fe200078e0220 */
[----:B------:R-:W-:Y:S01]  /*80c0*/  SHF.R.S32.HI R3, RZ, 0x18, R112 ;  /* 0x00000018ff037819 */ /* 0x000fe20000011470 */
[C---:B------:R-:W-:Y:S01]  /*80d0*/  IMAD R34, R70.reuse, R38, RZ ;  /* 0x0000002646227224 */ /* 0x040fe200078e02ff */
[----:B------:R-:W-:Y:S01]  /*80e0*/  I2IP.S8.S32.SAT R19, R35, R30, RZ ;  /* 0x0000001e23137239 */ /* 0x000fe200000014ff */
[----:B------:R-:W-:Y:S01]  /*80f0*/  IMAD R39, R70, R39, RZ ;  /* 0x0000002746277224 */ /* 0x000fe200078e02ff */
[----:B------:R-:W-:Y:S01]  /*8100*/  SHF.L.U32 R106, R86, 0x8, RZ ;  /* 0x00000008566a7819 */ /* 0x000fe200000006ff */
[----:B------:R-:W-:Y:S01]  /*8110*/  IMAD R33, R0, R72, R33 ;  /* 0x0000004800217224 */ /* 0x000fe200078e0221 */
[----:B------:R-:W-:Y:S01]  /*8120*/  I2IP.S8.S32.SAT R19, R29, R28, R19 ;  /* 0x0000001c1d137239 */ /* 0x000fe20000001413 */
[----:B------:R-:W-:Y:S01]  /*8130*/  IMAD R36, R70, R40, RZ ;  /* 0x0000002846247224 */ /* 0x000fe200078e02ff */
[----:B------:R-:W-:Y:S01]  /*8140*/  SHF.R.S32.HI R0, RZ, 0x18, R110 ;  /* 0x00000018ff007819 */ /* 0x000fe2000001146e */
[----:B------:R-:W-:Y:S01]  /*8150*/  IMAD R34, R3, R72, R34 ;  /* 0x0000004803227224 */ /* 0x000fe200078e0222 */
[----:B------:R-:W-:Y:S01]  /*8160*/  MOV R3, R108 ;  /* 0x0000006c00037202 */ /* 0x000fe20000000f00 */
[----:B------:R-:W-:Y:S01]  /*8170*/  IMAD R39, R82, R72, R39 ;  /* 0x0000004852277224 */ /* 0x000fe200078e0227 */
[----:B------:R1:W-:Y:S01]  /*8180*/  STS.128 [R161+0x6200], R16 ;  /* 0x00620010a1007388 */ /* 0x0003e20000000c00 */
[C---:B------:R-:W-:Y:S01]  /*8190*/  IMAD R38, R70.reuse, R42, RZ ;  /* 0x0000002a46267224 */ /* 0x040fe200078e02ff */
[----:B------:R-:W-:Y:S01]  /*81a0*/  SHF.R.S32.HI R86, RZ, 0x18, R88 ;  /* 0x00000018ff567819 */ /* 0x000fe20000011458 */
[----:B------:R-:W-:Y:S01]  /*81b0*/  IMAD R36, R5, R72, R36 ;  /* 0x0000004805247224 */ /* 0x000fe200078e0224 */
[----:B------:R-:W-:Y:S01]  /*81c0*/  I2IP.S8.S32.SAT R34, R39, R34, RZ ;  /* 0x0000002227227239 */ /* 0x000fe200000014ff */
[----:B------:R-:W-:Y:S01]  /*81d0*/  IMAD R43, R70, R43, RZ ;  /* 0x0000002b462b7224 */ /* 0x000fe200078e02ff */
[----:B------:R-:W-:Y:S01]  /*81e0*/  MOV R5, R105 ;  /* 0x0000006900057202 */ /* 0x000fe20000000f00 */
[----:B------:R-:W-:Y:S01]  /*81f0*/  IMAD R37, R0, R72, R37 ;  /* 0x0000004800257224 */ /* 0x000fe200078e0225 */
[----:B------:R-:W-:Y:S01]  /*8200*/  I2IP.S8.S32.SAT R32, R33, R32, R34 ;  /* 0x0000002021207239 */ /* 0x000fe20000001422 */
[----:B------:R-:W-:Y:S01]  /*8210*/  IMAD R40, R70, R44, RZ ;  /* 0x0000002c46287224 */ /* 0x000fe200078e02ff */
[----:B------:R-:W-:Y:S01]  /*8220*/  SHF.R.S32.HI R0, RZ, 0x18, R107 ;  /* 0x00000018ff007819 */ /* 0x000fe2000001146b */
[-C--:B------:R-:W-:Y:S01]  /*8230*/  IMAD R38, R7, R72.reuse, R38 ;  /* 0x0000004807267224 */ /* 0x080fe200078e0226 */
[----:B------:R-:W-:Y:S01]  /*8240*/  SHF.R.S32.HI R7, RZ, 0x18, R103 ;  /* 0x00000018ff077819 */ /* 0x000fe20000011467 */
[-C--:B------:R-:W-:Y:S01]  /*8250*/  IMAD R43, R83, R72.reuse, R43 ;  /* 0x00000048532b7224 */ /* 0x080fe200078e022b */
[----:B------:R-:W-:Y:S01]  /*8260*/  SHF.L.U32 R100, R88, 0x8, RZ ;  /* 0x0000000858647819 */ /* 0x000fe200000006ff */
        /* <DEDUP_REMOVED lines=11> */
[----:B------:R-:W-:Y:S01]  /*8320*/  SHF.L.U32 R97, R89, 0x8, RZ ;  /* 0x0000000859617819 */ /* 0x000fe200000006ff */
        /* <DEDUP_REMOVED lines=13> */
[----:B------:R-:W-:Y:S01]  /*8400*/  IADD3 R68, PT, PT, R68, 0x1, RZ ;  /* 0x0000000144447810 */ /* 0x000fe20007ffe0ff */
[----:B------:R-:W-:Y:S02]  /*8410*/  IMAD.MOV.U32 R3, RZ, RZ, R102 ;  /* 0x000000ffff037224 */ /* 0x000fe400078e0066 */
[-C--:B------:R-:W-:Y:S02]  /*8420*/  IMAD R51, R85, R72.reuse, R51 ;  /* 0x0000004855337224 */ /* 0x080fe400078e0233 */
[----:B------:R-:W-:Y:S01]  /*8430*/  IMAD R48, R3, R72, R48 ;  /* 0x0000004803307224 */ /* 0x000fe200078e0230 */
[----:B------:R-:W-:Y:S01]  /*8440*/  SHF.R.S32.HI R3, RZ, 0x18, R100 ;  /* 0x00000018ff037819 */ /* 0x000fe20000011464 */
[C---:B------:R-:W-:Y:S01]  /*8450*/  IMAD R50, R70.reuse, R54, RZ ;  /* 0x0000003646327224 */ /* 0x040fe200078e02ff */
[----:B------:R-:W-:Y:S01]  /*8460*/  I2IP.S8.S32.SAT R35, R51, R46, RZ ;  /* 0x0000002e33237239 */ /* 0x000fe200000014ff */
[----:B------:R-:W-:Y:S02]  /*8470*/  IMAD R55, R70, R55, RZ ;  /* 0x0000003746377224 */ /* 0x000fe400078e02ff */
[----:B------:R-:W-:Y:S01]  /*8480*/  IMAD R49, R0, R72, R49 ;  /* 0x0000004800317224 */ /* 0x000fe200078e0231 */
[----:B------:R-:W-:Y:S01]  /*8490*/  I2IP.S8.S32.SAT R35, R45, R44, R35 ;  /* 0x0000002c2d237239 */ /* 0x000fe20000001423 */
[----:B------:R-:W-:Y:S01]  /*84a0*/  IMAD R52, R70, R56, RZ ;  /* 0x0000003846347224 */ /* 0x000fe200078e02ff */
[----:B------:R-:W-:Y:S01]  /*84b0*/  SHF.R.S32.HI R0, RZ, 0x18, R98 ;  /* 0x00000018ff007819 */ /* 0x000fe20000011462 */
[-C--:B------:R-:W-:Y:S01]  /*84c0*/  IMAD R50, R3, R72.reuse, R50 ;  /* 0x0000004803327224 */ /* 0x080fe200078e0232 */
[----:B------:R-:W-:Y:S01]  /*84d0*/  SHF.R.S32.HI R3, RZ, 0x18, R97 ;  /* 0x00000018ff037819 */ /* 0x000fe20000011461 */
[----:B------:R-:W-:Y:S01]  /*84e0*/  IMAD R55, R86, R72, R55 ;  /* 0x0000004856377224 */ /* 0x000fe200078e0237 */
[----:B------:R1:W-:Y:S01]  /*84f0*/  STS.128 [R160+0x6200], R32 ;  /* 0x00620020a0007388 */ /* 0x0003e20000000c00 */
[----:B------:R-:W-:Y:S01]  /*8500*/  IMAD.U32 R95, R90, 0x10000, RZ ;  /* 0x000100005a5f7824 */ /* 0x000fe200078e00ff */
[----:B------:R-:W-:Y:S01]  /*8510*/  SHF.L.U32 R90, R91, 0x8, RZ ;  /* 0x000000085b5a7819 */ /* 0x000fe200000006ff */
[C---:B------:R-:W-:Y:S01]  /*8520*/  IMAD R54, R70.reuse, R58, RZ ;  /* 0x0000003a46367224 */ /* 0x040fe200078e02ff */
[----:B------:R-:W-:Y:S01]  /*8530*/  I2IP.S8.S32.SAT R50, R55, R50, RZ ;  /* 0x0000003237327239 */ /* 0x000fe200000014ff */
[----:B------:R-:W-:Y:S01]  /*8540*/  IMAD R52, R5, R72, R52 ;  /* 0x0000004805347224 */ /* 0x000fe200078e0234 */
[----:B------:R-:W-:Y:S01]  /*8550*/  MOV R5, R96 ;  /* 0x0000006000057202 */ /* 0x000fe20000000f00 */
[----:B------:R-:W-:Y:S01]  /*8560*/  IMAD R59, R70, R59, RZ ;  /* 0x0000003b463b7224 */ /* 0x000fe200078e02ff */
[----:B------:R-:W-:Y:S01]  /*8570*/  I2IP.S8.S32.SAT R48, R49, R48, R50 ;  /* 0x0000003031307239 */ /* 0x000fe20000001432 */
[----:B------:R-:W-:Y:S01]  /*8580*/  IMAD R53, R0, R72, R53 ;  /* 0x0000004800357224 */ /* 0x000fe200078e0235 */
[----:B------:R-:W-:Y:S01]  /*8590*/  SHF.R.S32.HI R0, RZ, 0x18, R95 ;  /* 0x00000018ff007819 */ /* 0x000fe2000001145f */
[C---:B------:R-:W-:Y:S02]  /*85a0*/  IMAD R56, R70.reuse, R60, RZ ;  /* 0x0000003c46387224 */ /* 0x040fe400078e02ff */
[-C--:B------:R-:W-:Y:S01]  /*85b0*/  IMAD R54, R3, R72.reuse, R54 ;  /* 0x0000004803367224 */ /* 0x080fe200078e0236 */
[----:B------:R-:W-:Y:S01]  /*85c0*/  SHF.R.S32.HI R3, RZ, 0x18, R94 ;  /* 0x00000018ff037819 */ /* 0x000fe2000001145e */
[----:B------:R-:W-:Y:S02]  /*85d0*/  IMAD R59, R87, R72, R59 ;  /* 0x00000048573b7224 */ /* 0x000fe400078e023b */
[C---:B------:R-:W-:Y:S02]  /*85e0*/  IMAD R58, R70.reuse, R62, RZ ;  /* 0x0000003e463a7224 */ /* 0x040fe400078e02ff */
[----:B------:R-:W-:Y:S01]  /*85f0*/  IMAD R56, R5, R72, R56 ;  /* 0x0000004805387224 */ /* 0x000fe200078e0238 */
[----:B------:R-:W-:Y:S01]  /*8600*/  I2IP.S8.S32.SAT R54, R59, R54, RZ ;  /* 0x000000363b367239 */ /* 0x000fe200000014ff */
[----:B------:R-:W-:Y:S01]  /*8610*/  IMAD R63, R70, R63, RZ ;  /* 0x0000003f463f7224 */ /* 0x000fe200078e02ff */
[----:B------:R-:W-:Y:S01]  /*8620*/  MOV R5, R93 ;  /* 0x0000005d00057202 */ /* 0x000fe20000000f00 */
[----:B------:R-:W-:Y:S01]  /*8630*/  IMAD R57, R0, R72, R57 ;  /* 0x0000004800397224 */ /* 0x000fe200078e0239 */
[----:B------:R-:W-:Y:S01]  /*8640*/  SHF.R.S32.HI R0, RZ, 0x18, R92 ;  /* 0x00000018ff007819 */ /* 0x000fe2000001145c */
[----:B------:R-:W-:Y:S01]  /*8650*/  IMAD R60, R70, R64, RZ ;  /* 0x00000040463c7224 */ /* 0x000fe200078e02ff */
[----:B------:R-:W-:Y:S01]  /*8660*/  I2IP.S8.S32.SAT R49, R53, R52, R54 ;  /* 0x0000003435317239 */ /* 0x000fe20000001436 */
[-C--:B------:R-:W-:Y:S01]  /*8670*/  IMAD R58, R3, R72.reuse, R58 ;  /* 0x00000048033a7224 */ /* 0x080fe200078e023a */
        /* <DEDUP_REMOVED lines=22> */
[----:B------:R-:W-:Y:S02]  /*87e0*/  UIADD3 UR9, UPT, UPT, UR49, 0x40, URZ ;  /* 0x0000004031097890 */ /* 0x000fe4000fffe0ff */
[----:B------:R-:W-:Y:S01]  /*87f0*/  UIADD3 UR8, UPT, UPT, UR44, 0x6200, URZ ;  /* 0x000062002c087890 */ /* 0x000fe2000fffe0ff */
[----:B------:R-:W-:Y:S01]  /*8800*/  UMOV UR10, UR50 ;  /* 0x00000032000a7c82 */ /* 0x000fe20008000000 */
[----:B------:R-:W-:Y:S01]  /*8810*/  UMOV UR11, UR36 ;  /* 0x00000024000b7c82 */ /* 0x000fe20008000000 */
[----:B--2---:R-:W-:Y:S04]  /*8820*/  UIADD3 UR4, UP0, UPT, UR6, 0x680, URZ ;  /* 0x0000068006047890 */ /* 0x004fe8000ff1e0ff */
[----:B------:R-:W-:Y:S09]  /*8830*/  UIADD3.X UR5, UPT, UPT, URZ, UR7, URZ, UP0, !UPT ;  /* 0x00000007ff057290 */ /* 0x000ff200087fe4ff */
[----:B------:R2:W-:Y:S01]  /*8840*/  UTMASTG.3D [UR8], [UR4] ;  /* 0x00000008040073b5 */ /* 0x0005e20008010000 */
[----:B------:R0:W-:Y:S01]  /*8850*/  UTMACMDFLUSH ;  /* 0x00000000000079b7 */ /* 0x0001e20000000000 */
[----:B--2---:R-:W-:Y:S04]  /*8860*/  DEPBAR.LE SB0, 0x1 ;  /* 0x000080400000791a */ /* 0x004fe80000000000 */
.L_x_110:
[----:B------:R-:W-:Y:S05]  /*8870*/  BSYNC.RECONVERGENT B0 ;  /* 0x0000000000007941 */ /* 0x000fea0003800200 */
.L_x_109:
[----:B------:R-:W-:Y:S01]  /*8880*/  R2UR UR4, R147 ;  /* 0x00000000930472ca */ /* 0x000fe200000e0000 */
[----:B------:R-:W-:Y:S01]  /*8890*/  BAR.SYNC.DEFER_BLOCKING 0x1, 0x80 ;  /* 0x0042000000007b1d */ /* 0x000fe20000010000 */
[----:B------:R-:W-:Y:S01]  /*88a0*/  ISETP.NE.AND P0, PT, R149, 0x2, PT ;  /* 0x000000029500780c */ /* 0x000fe20003f05270 */
[----:B------:R-:W-:Y:S01]  /*88b0*/  UISETP.NE.AND UP0, UPT, UR46, URZ, UPT ;  /* 0x000000ff2e00728c */ /* 0x000fe2000bf05270 */
[----:B------:R-:W-:Y:S01]  /*88c0*/  ISETP.NE.AND P1, PT, R68, 0x4, PT ;  /* 0x000000044400780c */ /* 0x000fe20003f25270 */
[----:B------:R-:W-:Y:S01]  /*88d0*/  UIADD3 UR20, UPT, UPT, UR37, UR63, URZ ;  /* 0x0000003f25147290 */ /* 0x000fe2000fffe0ff */
[----:B------:R-:W-:Y:S02]  /*88e0*/  SEL R3, RZ, 0x1, P0 ;  /* 0x00000001ff037807 */ /* 0x000fe40000000000 */
[----:B------:R-:W-:Y:S02]  /*88f0*/  SEL R0, RZ, 0x1, P1 ;  /* 0x00000001ff007807 */ /* 0x000fe40000800000 */
[----:B------:R-:W-:Y:S02]  /*8900*/  LOP3.LUT R152, R152, R3, RZ, 0x3c, !PT ;  /* 0x0000000398987212 */ /* 0x000fe400078e3cff */
[----:B------:R-:W-:Y:S01]  /*8910*/  LOP3.LUT R153, R153, R0, RZ, 0x3c, !PT ;  /* 0x0000000099997212 */ /* 0x000fe200078e3cff */
[----:B------:R-:W-:Y:S01]  /*8920*/  UIADD3 UR16, UPT, UPT, UR38, UR4, URZ ;  /* 0x0000000426107290 */ /* 0x000fe2000fffe0ff */
[----:B------:R-:W-:Y:S02]  /*8930*/  SEL R149, R149, RZ, P0 ;  /* 0x000000ff95957207 */ /* 0x000fe40000000000 */
[----:B------:R-:W-:Y:S01]  /*8940*/  SEL R68, R68, RZ, P1 ;  /* 0x000000ff44447207 */ /* 0x000fe20000800000 */
[----:B------:R-:W-:Y:S01]  /*8950*/  UMOV UR36, UR59 ;  /* 0x0000003b00247c82 */ /* 0x000fe20008000000 */
[----:B------:R-:W-:Y:S07]  /*8960*/  BRA.U UP0, `(.L_x_111) ;  /* 0xffffffc500247547 */ /* 0x000fee000b83ffff */
[----:B------:R-:W-:Y:S05]  /*8970*/  EXIT ;  /* 0x000000000000794d */ /* 0x000fea0003800000 */
.L_x_24:
[----:B--2---:R2:W3:Y:S02]  /*8980*/  SYNCS.PHASECHK.TRANS64.TRYWAIT P0, [R3+URZ+0xe0], R2 ;  /* 0x0000e002030075a7 */ /* 0x0044e400080011ff */
[----:B---3--:R-:W-:Y:S05]  /*8990*/  @!P0 NANOSLEEP.SYNCS 0x989680 ;  /* 0x009896800000895d */ /* 0x008fea0003900000 */
[----:B------:R-:W3:Y:S02]  /*89a0*/  @!P0 SYNCS.PHASECHK.TRANS64 P0, [R3+URZ+0xe0], R2 ;  /* 0x0000e002030085a7 */ /* 0x000ee400080010ff */
[----:B---3--:R-:W-:Y:S05]  /*89b0*/  @!P0 BRA `(.L_x_24) ;  /* 0xfffffffc00f08947 */ /* 0x008fea000383ffff */
[----:B------:R-:W-:Y:S05]  /*89c0*/  BRA `(.L_x_112) ;  /* 0xffffff8c00a87947 */ /* 0x000fea000383ffff */
.L_x_27:
[----:B-1----:R-:W-:-:S07]  /*89d0*/  MOV R0, UR33 ;  /* 0x0000002100007c02 */ /* 0x002fce0008000f00 */
.L_x_113:
[----:B-1----:R1:W2:Y:S02]  /*89e0*/  SYNCS.PHASECHK.TRANS64.TRYWAIT P0, [R0+URZ+0x20], R3 ;  /* 0x00002003000075a7 */ /* 0x0022a400080011ff */
[----:B--2---:R-:W-:Y:S05]  /*89f0*/  @!P0 NANOSLEEP.SYNCS 0x989680 ;  /* 0x009896800000895d */ /* 0x004fea0003900000 */
[----:B------:R-:W2:Y:S02]  /*8a00*/  @!P0 SYNCS.PHASECHK.TRANS64 P0, [R0+URZ+0x20], R3 ;  /* 0x00002003000085a7 */ /* 0x000ea400080010ff */
[----:B--2---:R-:W-:Y:S05]  /*8a10*/  @!P0 BRA `(.L_x_113) ;  /* 0xfffffffc00f08947 */ /* 0x004fea000383ffff */
[----:B------:R-:W-:Y:S05]  /*8a20*/  BRA `(.L_x_26) ;  /* 0xffffff8c00f07947 */ /* 0x000fea000383ffff */
.L_x_34:
[----:B-1----:R-:W-:-:S07]  /*8a30*/  MOV R0, UR17 ;  /* 0x0000001100007c02 */ /* 0x002fce0008000f00 */
.L_x_114:
[----:B-1----:R1:W2:Y:S02]  /*8a40*/  SYNCS.PHASECHK.TRANS64.TRYWAIT P0, [R0+URZ+0x20], R3 ;  /* 0x00002003000075a7 */ /* 0x0022a400080011ff */
[----:B--2---:R-:W-:Y:S05]  /*8a50*/  @!P0 NANOSLEEP.SYNCS 0x989680 ;  /* 0x009896800000895d */ /* 0x004fea0003900000 */
[----:B------:R-:W2:Y:S02]  /*8a60*/  @!P0 SYNCS.PHASECHK.TRANS64 P0, [R0+URZ+0x20], R3 ;  /* 0x00002003000085a7 */ /* 0x000ea400080010ff */
[----:B--2---:R-:W-:Y:S05]  /*8a70*/  @!P0 BRA `(.L_x_114) ;  /* 0xfffffffc00f08947 */ /* 0x004fea000383ffff */
[----:B------:R-:W-:Y:S05]  /*8a80*/  BRA `(.L_x_33) ;  /* 0xffffff9000ac7947 */ /* 0x000fea000383ffff */
.L_x_39:
[----:B-1----:R1:W2:Y:S02]  /*8a90*/  SYNCS.PHASECHK.TRANS64.TRYWAIT P0, [R3+URZ+0x70], R0 ;  /* 0x00007000030075a7 */ /* 0x0022a400080011ff */
[----:B--2---:R-:W-:Y:S05]  /*8aa0*/  @!P0 NANOSLEEP.SYNCS 0x989680 ;  /* 0x009896800000895d */ /* 0x004fea0003900000 */
[----:B------:R-:W2:Y:S02]  /*8ab0*/  @!P0 SYNCS.PHASECHK.TRANS64 P0, [R3+URZ+0x70], R0 ;  /* 0x00007000030085a7 */ /* 0x000ea400080010ff */
[----:B--2---:R-:W-:Y:S05]  /*8ac0*/  @!P0 BRA `(.L_x_39) ;  /* 0xfffffffc00f08947 */ /* 0x004fea000383ffff */
[----:B------:R-:W-:Y:S05]  /*8ad0*/  BRA `(.L_x_115) ;  /* 0xffffff9400507947 */ /* 0x000fea000383ffff */
.L_x_43:
[----:B-1----:R-:W-:-:S07]  /*8ae0*/  MOV R0, UR4 ;  /* 0x0000000400007c02 */ /* 0x002fce0008000f00 */
.L_x_116:
[----:B-1----:R1:W2:Y:S02]  /*8af0*/  SYNCS.PHASECHK.TRANS64.TRYWAIT P0, [R0+URZ], R3 ;  /* 0x00000003000075a7 */ /* 0x0022a400080011ff */
[----:B--2---:R-:W-:Y:S05]  /*8b00*/  @!P0 NANOSLEEP.SYNCS 0x989680 ;  /* 0x009896800000895d */ /* 0x004fea0003900000 */
[----:B------:R-:W2:Y:S02]  /*8b10*/  @!P0 SYNCS.PHASECHK.TRANS64 P0, [R0+URZ], R3 ;  /* 0x00000003000085a7 */ /* 0x000ea400080010ff */
[----:B--2---:R-:W-:Y:S05]  /*8b20*/  @!P0 BRA `(.L_x_116) ;  /* 0xfffffffc00f08947 */ /* 0x004fea000383ffff */
[----:B------:R-:W-:Y:S05]  /*8b30*/  BRA `(.L_x_117) ;  /* 0xffffff9800f87947 */ /* 0x000fea000383ffff */
.L_x_44:
[----:B------:R-:W-:-:S07]  /*8b40*/  MOV R0, UR5 ;  /* 0x0000000500007c02 */ /* 0x000fce0008000f00 */
.L_x_118:
[----:B-1----:R1:W2:Y:S02]  /*8b50*/  SYNCS.PHASECHK.TRANS64.TRYWAIT P0, [R0+URZ], R3 ;  /* 0x00000003000075a7 */ /* 0x0022a400080011ff */
[----:B--2---:R-:W-:Y:S05]  /*8b60*/  @!P0 NANOSLEEP.SYNCS 0x989680 ;  /* 0x009896800000895d */ /* 0x004fea0003900000 */
[----:B------:R-:W2:Y:S02]  /*8b70*/  @!P0 SYNCS.PHASECHK.TRANS64 P0, [R0+URZ], R3 ;  /* 0x00000003000085a7 */ /* 0x000ea400080010ff */
[----:B--2---:R-:W-:Y:S05]  /*8b80*/  @!P0 BRA `(.L_x_118) ;  /* 0xfffffffc00f08947 */ /* 0x004fea000383ffff */
[----:B------:R-:W-:Y:S05]  /*8b90*/  BRA `(.L_x_119) ;  /* 0xffffff9c00047947 */ /* 0x000fea000383ffff */
.L_x_45:
[----:B------:R-:W-:-:S07]  /*8ba0*/  MOV R0, UR5 ;  /* 0x0000000500007c02 */ /* 0x000fce0008000f00 */
.L_x_120:
[----:B-1----:R1:W2:Y:S02]  /*8bb0*/  SYNCS.PHASECHK.TRANS64.TRYWAIT P0, [R0+URZ], R3 ;  /* 0x00000003000075a7 */ /* 0x0022a400080011ff */
[----:B--2---:R-:W-:Y:S05]  /*8bc0*/  @!P0 NANOSLEEP.SYNCS 0x989680 ;  /* 0x009896800000895d */ /* 0x004fea0003900000 */
[----:B------:R-:W2:Y:S02]  /*8bd0*/  @!P0 SYNCS.PHASECHK.TRANS64 P0, [R0+URZ], R3 ;  /* 0x00000003000085a7 */ /* 0x000ea400080010ff */
[----:B--2---:R-:W-:Y:S05]  /*8be0*/  @!P0 BRA `(.L_x_120) ;  /* 0xfffffffc00f08947 */ /* 0x004fea000383ffff */
[----:B------:R-:W-:Y:S05]  /*8bf0*/  BRA `(.L_x_121) ;  /* 0xffffff9c00107947 */ /* 0x000fea000383ffff */
.L_x_48:
[----:B-1----:R1:W2:Y:S02]  /*8c00*/  SYNCS.PHASECHK.TRANS64.TRYWAIT P0, [R2+URZ+0xd0], R5 ;  /* 0x0000d005020075a7 */ /* 0x0022a400080011ff */
[----:B--2---:R-:W-:Y:S05]  /*8c10*/  @!P0 NANOSLEEP.SYNCS 0x989680 ;  /* 0x009896800000895d */ /* 0x004fea0003900000 */
[----:B------:R-:W2:Y:S02]  /*8c20*/  @!P0 SYNCS.PHASECHK.TRANS64 P0, [R2+URZ+0xd0], R5 ;  /* 0x0000d005020085a7 */ /* 0x000ea400080010ff */
[----:B--2---:R-:W-:Y:S05]  /*8c30*/  @!P0 BRA `(.L_x_48) ;  /* 0xfffffffc00f08947 */ /* 0x004fea000383ffff */
[----:B------:R-:W-:Y:S05]  /*8c40*/  BRA `(.L_x_122) ;  /* 0xffffff9c006c7947 */ /* 0x000fea000383ffff */
.L_x_49:
[----:B------:R-:W-:-:S07]  /*8c50*/  MOV R2, UR4 ;  /* 0x0000000400027c02 */ /* 0x000fce0008000f00 */
.L_x_123:
[----:B-1----:R1:W2:Y:S02]  /*8c60*/  SYNCS.PHASECHK.TRANS64.TRYWAIT P0, [R2+URZ+0x80], R5 ;  /* 0x00008005020075a7 */ /* 0x0022a400080011ff */
[----:B--2---:R-:W-:Y:S05]  /*8c70*/  @!P0 NANOSLEEP.SYNCS 0x989680 ;  /* 0x009896800000895d */ /* 0x004fea0003900000 */
[----:B------:R-:W2:Y:S02]  /*8c80*/  @!P0 SYNCS.PHASECHK.TRANS64 P0, [R2+URZ+0x80], R5 ;  /* 0x00008005020085a7 */ /* 0x000ea400080010ff */
[----:B--2---:R-:W-:Y:S05]  /*8c90*/  @!P0 BRA `(.L_x_123) ;  /* 0xfffffffc00f08947 */ /* 0x004fea000383ffff */
[----:B------:R-:W-:Y:S05]  /*8ca0*/  BRA `(.L_x_124) ;  /* 0xffffff9c007c7947 */ /* 0x000fea000383ffff */
.L_x_50:
[----:B-1----:R1:W2:Y:S02]  /*8cb0*/  SYNCS.PHASECHK.TRANS64.TRYWAIT P1, [R2+URZ+0x70], R5 ;  /* 0x00007005020075a7 */ /* 0x0022a400080211ff */
[----:B--2---:R-:W-:Y:S05]  /*8cc0*/  @!P1 NANOSLEEP.SYNCS 0x989680 ;  /* 0x009896800000995d */ /* 0x004fea0003900000 */
[----:B------:R-:W2:Y:S02]  /*8cd0*/  @!P1 SYNCS.PHASECHK.TRANS64 P1, [R2+URZ+0x70], R5 ;  /* 0x00007005020095a7 */ /* 0x000ea400080210ff */
[----:B--2---:R-:W-:Y:S05]  /*8ce0*/  @!P1 BRA `(.L_x_50) ;  /* 0xfffffffc00f09947 */ /* 0x004fea000383ffff */
[----:B------:R-:W-:Y:S05]  /*8cf0*/  BRA `(.L_x_125) ;  /* 0xffffff9c00ac7947 */ /* 0x000fea000383ffff */
.L_x_53:
[----:B------:R-:W-:-:S07]  /*8d00*/  MOV R0, UR4 ;  /* 0x0000000400007c02 */ /* 0x000fce0008000f00 */
.L_x_126:
[----:B-1----:R1:W2:Y:S02]  /*8d10*/  SYNCS.PHASECHK.TRANS64.TRYWAIT P0, [R0+URZ+0x80], R3 ;  /* 0x00008003000075a7 */ /* 0x0022a400080011ff */
[----:B--2---:R-:W-:Y:S05]  /*8d20*/  @!P0 NANOSLEEP.SYNCS 0x989680 ;  /* 0x009896800000895d */ /* 0x004fea0003900000 */
[----:B------:R-:W2:Y:S02]  /*8d30*/  @!P0 SYNCS.PHASECHK.TRANS64 P0, [R0+URZ+0x80], R3 ;  /* 0x00008003000085a7 */ /* 0x000ea400080010ff */
[----:B--2---:R-:W-:Y:S05]  /*8d40*/  @!P0 BRA `(.L_x_126) ;  /* 0xfffffffc00f08947 */ /* 0x004fea000383ffff */
[----:B------:R-:W-:Y:S05]  /*8d50*/  BRA `(.L_x_52) ;  /* 0xffffffa000007947 */ /* 0x000fea000383ffff */
.L_x_60:
[----:B-1----:R1:W2:Y:S02]  /*8d60*/  SYNCS.PHASECHK.TRANS64.TRYWAIT P1, [R0+URZ+0x70], R5 ;  /* 0x00007005000075a7 */ /* 0x0022a400080211ff */
[----:B--2---:R-:W-:Y:S05]  /*8d70*/  @!P1 NANOSLEEP.SYNCS 0x989680 ;  /* 0x009896800000995d */ /* 0x004fea0003900000 */
[----:B------:R-:W2:Y:S02]  /*8d80*/  @!P1 SYNCS.PHASECHK.TRANS64 P1, [R0+URZ+0x70], R5 ;  /* 0x00007005000095a7 */ /* 0x000ea400080210ff */
[----:B--2---:R-:W-:Y:S05]  /*8d90*/  @!P1 BRA `(.L_x_60) ;  /* 0xfffffffc00f09947 */ /* 0x004fea000383ffff */
[----:B------:R-:W-:Y:S05]  /*8da0*/  BRA `(.L_x_127) ;  /* 0xffffffa400747947 */ /* 0x000fea000383ffff */
.L_x_61:
[----:B------:R-:W-:-:S07]  /*8db0*/  MOV R3, UR30 ;  /* 0x0000001e00037c02 */ /* 0x000fce0008000f00 */
.L_x_128:
[----:B-1----:R1:W2:Y:S02]  /*8dc0*/  SYNCS.PHASECHK.TRANS64.TRYWAIT P0, [R3+URZ+0xb0], R0 ;  /* 0x0000b000030075a7 */ /* 0x0022a400080011ff */
[----:B--2---:R-:W-:Y:S05]  /*8dd0*/  @!P0 NANOSLEEP.SYNCS 0x989680 ;  /* 0x009896800000895d */ /* 0x004fea0003900000 */
[----:B------:R-:W2:Y:S02]  /*8de0*/  @!P0 SYNCS.PHASECHK.TRANS64 P0, [R3+URZ+0xb0], R0 ;  /* 0x0000b000030085a7 */ /* 0x000ea400080010ff */
[----:B--2---:R-:W-:Y:S05]  /*8df0*/  @!P0 BRA `(.L_x_128) ;  /* 0xfffffffc00f08947 */ /* 0x004fea000383ffff */
[----:B------:R-:W-:Y:S05]  /*8e00*/  BRA `(.L_x_129) ;  /* 0xffffffa400ac7947 */ /* 0x000fea000383ffff */
.L_x_64:
[----:B------:R-:W-:Y:S07]  /*8e10*/  MOV R0, UR5 ;  /* 0x0000000500007c02 */ /* 0x000fee0008000f00 */
.L_x_130:
[----:B-1----:R1:W2:Y:S02]  /*8e20*/  SYNCS.PHASECHK.TRANS64.TRYWAIT P0, [R0+URZ], R3 ;  /* 0x00000003000075a7 */ /* 0x0022a400080011ff */
[----:B--2---:R-:W-:Y:S05]  /*8e30*/  @!P0 NANOSLEEP.SYNCS 0x989680 ;  /* 0x009896800000895d */ /* 0x004fea0003900000 */
[----:B------:R-:W2:Y:S02]  /*8e40*/  @!P0 SYNCS.PHASECHK.TRANS64 P0, [R0+URZ], R3 ;  /* 0x00000003000085a7 */ /* 0x000ea400080010ff */
[----:B--2---:R-:W-:Y:S05]  /*8e50*/  @!P0 BRA `(.L_x_130) ;  /* 0xfffffffc00f08947 */ /* 0x004fea000383ffff */
[----:B------:R-:W-:Y:S05]  /*8e60*/  BRA `(.L_x_63) ;  /* 0xffffffa400c87947 */ /* 0x000fea000383ffff */
.L_x_67:
[----:B------:R-:W-:-:S07]  /*8e70*/  MOV R0, UR4 ;  /* 0x0000000400007c02 */ /* 0x000fce0008000f00 */
.L_x_131:
[----:B--2---:R2:W4:Y:S02]  /*8e80*/  SYNCS.PHASECHK.TRANS64.TRYWAIT P0, [R0+URZ], R3 ;  /* 0x00000003000075a7 */ /* 0x00452400080011ff */
[----:B----4-:R-:W-:Y:S05]  /*8e90*/  @!P0 NANOSLEEP.SYNCS 0x989680 ;  /* 0x009896800000895d */ /* 0x010fea0003900000 */
[----:B------:R-:W4:Y:S02]  /*8ea0*/  @!P0 SYNCS.PHASECHK.TRANS64 P0, [R0+URZ], R3 ;  /* 0x00000003000085a7 */ /* 0x000f2400080010ff */
[----:B----4-:R-:W-:Y:S05]  /*8eb0*/  @!P0 BRA `(.L_x_131) ;  /* 0xfffffffc00f08947 */ /* 0x010fea000383ffff */
[----:B------:R-:W-:Y:S05]  /*8ec0*/  BRA `(.L_x_132) ;  /* 0xffffffa800a47947 */ /* 0x000fea000383ffff */
.L_x_68:
[----:B------:R-:W-:-:S07]  /*8ed0*/  MOV R0, UR5 ;  /* 0x0000000500007c02 */ /* 0x000fce0008000f00 */
.L_x_133:
[----:B-1----:R1:W2:Y:S02]  /*8ee0*/  SYNCS.PHASECHK.TRANS64.TRYWAIT P0, [R0+URZ], R3 ;  /* 0x00000003000075a7 */ /* 0x0022a400080011ff */
[----:B--2---:R-:W-:Y:S05]  /*8ef0*/  @!P0 NANOSLEEP.SYNCS 0x989680 ;  /* 0x009896800000895d */ /* 0x004fea0003900000 */
[----:B------:R-:W2:Y:S02]  /*8f00*/  @!P0 SYNCS.PHASECHK.TRANS64 P0, [R0+URZ], R3 ;  /* 0x00000003000085a7 */ /* 0x000ea400080010ff */
[----:B--2---:R-:W-:Y:S05]  /*8f10*/  @!P0 BRA `(.L_x_133) ;  /* 0xfffffffc00f08947 */ /* 0x004fea000383ffff */
[----:B------:R-:W-:Y:S05]  /*8f20*/  BRA `(.L_x_134) ;  /* 0xffffffa800b07947 */ /* 0x000fea000383ffff */
.L_x_69:
[----:B------:R-:W-:-:S07]  /*8f30*/  MOV R0, UR5 ;  /* 0x0000000500007c02 */ /* 0x000fce0008000f00 */
.L_x_135:
[----:B-1----:R1:W2:Y:S02]  /*8f40*/  SYNCS.PHASECHK.TRANS64.TRYWAIT P0, [R0+URZ], R3 ;  /* 0x00000003000075a7 */ /* 0x0022a400080011ff */
[----:B--2---:R-:W-:Y:S05]  /*8f50*/  @!P0 NANOSLEEP.SYNCS 0x989680 ;  /* 0x009896800000895d */ /* 0x004fea0003900000 */
[----:B------:R-:W2:Y:S02]  /*8f60*/  @!P0 SYNCS.PHASECHK.TRANS64 P0, [R0+URZ], R3 ;  /* 0x00000003000085a7 */ /* 0x000ea400080010ff */
[----:B--2---:R-:W-:Y:S05]  /*8f70*/  @!P0 BRA `(.L_x_135) ;  /* 0xfffffffc00f08947 */ /* 0x004fea000383ffff */
[----:B------:R-:W-:Y:S05]  /*8f80*/  BRA `(.L_x_136) ;  /* 0xffffffa800bc7947 */ /* 0x000fea000383ffff */
.L_x_70:
[----:B------:R-:W-:-:S07]  /*8f90*/  MOV R0, UR4 ;  /* 0x0000000400007c02 */ /* 0x000fce0008000f00 */
.L_x_137:
[----:B-1----:R1:W2:Y:S02]  /*8fa0*/  SYNCS.PHASECHK.TRANS64.TRYWAIT P0, [R0+URZ], R3 ;  /* 0x00000003000075a7 */ /* 0x0022a400080011ff */
[----:B--2---:R-:W-:Y:S05]  /*8fb0*/  @!P0 NANOSLEEP.SYNCS 0x989680 ;  /* 0x009896800000895d */ /* 0x004fea0003900000 */
[----:B------:R-:W2:Y:S02]  /*8fc0*/  @!P0 SYNCS.PHASECHK.TRANS64 P0, [R0+URZ], R3 ;  /* 0x00000003000085a7 */ /* 0x000ea400080010ff */
[----:B--2---:R-:W-:Y:S05]  /*8fd0*/  @!P0 BRA `(.L_x_137) ;  /* 0xfffffffc00f08947 */ /* 0x004fea000383ffff */
[----:B------:R-:W-:Y:S05]  /*8fe0*/  BRA `(.L_x_138) ;  /* 0xffffffa800c87947 */ /* 0x000fea000383ffff */
.L_x_75:
[----:B--2---:R2:W3:Y:S02]  /*8ff0*/  SYNCS.PHASECHK.TRANS64.TRYWAIT P0, [R12+URZ+0x70], R9 ;  /* 0x000070090c0075a7 */ /* 0x0044e400080011ff */
[----:B---3--:R-:W-:Y:S05]  /*9000*/  @!P0 NANOSLEEP.SYNCS 0x989680 ;  /* 0x009896800000895d */ /* 0x008fea0003900000 */
[----:B------:R-:W3:Y:S02]  /*9010*/  @!P0 SYNCS.PHASECHK.TRANS64 P0, [R12+URZ+0x70], R9 ;  /* 0x000070090c0085a7 */ /* 0x000ee400080010ff */
[----:B---3--:R-:W-:Y:S05]  /*9020*/  @!P0 BRA `(.L_x_75) ;  /* 0xfffffffc00f08947 */ /* 0x008fea000383ffff */
[----:B------:R-:W-:Y:S05]  /*9030*/  BRA `(.L_x_139) ;  /* 0xffffffac00e07947 */ /* 0x000fea000383ffff */
.L_x_78:
[----:B------:R-:W-:Y:S07]  /*9040*/  MOV R0, UR21 ;  /* 0x0000001500007c02 */ /* 0x000fee0008000f00 */
.L_x_140:
[----:B--2---:R2:W3:Y:S02]  /*9050*/  SYNCS.PHASECHK.TRANS64.TRYWAIT P2, [R0+URZ+0x68], R11 ;  /* 0x0000680b000075a7 */ /* 0x0044e400080411ff */
[----:B---3--:R-:W-:Y:S05]  /*9060*/  @!P2 NANOSLEEP.SYNCS 0x989680 ;  /* 0x009896800000a95d */ /* 0x008fea0003900000 */
[----:B------:R-:W3:Y:S02]  /*9070*/  @!P2 SYNCS.PHASECHK.TRANS64 P2, [R0+URZ+0x68], R11 ;  /* 0x0000680b0000a5a7 */ /* 0x000ee400080410ff */
[----:B---3--:R-:W-:Y:S05]  /*9080*/  @!P2 BRA `(.L_x_140) ;  /* 0xfffffffc00f0a947 */ /* 0x008fea000383ffff */
[----:B------:R-:W-:Y:S05]  /*9090*/  BRA `(.L_x_77) ;  /* 0xffffffb400487947 */ /* 0x000fea000383ffff */
.L_x_81:
[----:B--2---:R-:W-:Y:S07]  /*90a0*/  MOV R0, UR21 ;  /* 0x0000001500007c02 */ /* 0x004fee0008000f00 */
.L_x_141:
[----:B--2---:R2:W3:Y:S02]  /*90b0*/  SYNCS.PHASECHK.TRANS64.TRYWAIT P0, [R0+URZ+0x50], R9 ;  /* 0x00005009000075a7 */ /* 0x0044e400080011ff */
[----:B---3--:R-:W-:Y:S05]  /*90c0*/  @!P0 NANOSLEEP.SYNCS 0x989680 ;  /* 0x009896800000895d */ /* 0x008fea0003900000 */
[----:B------:R-:W3:Y:S02]  /*90d0*/  @!P0 SYNCS.PHASECHK.TRANS64 P0, [R0+URZ+0x50], R9 ;  /* 0x00005009000085a7 */ /* 0x000ee400080010ff */
[----:B---3--:R-:W-:Y:S05]  /*90e0*/  @!P0 BRA `(.L_x_141) ;  /* 0xfffffffc00f08947 */ /* 0x008fea000383ffff */
[----:B------:R-:W-:Y:S05]  /*90f0*/  BRA `(.L_x_142) ;  /* 0xffffffb400a47947 */ /* 0x000fea000383ffff */
.L_x_82:
[----:B------:R-:W-:Y:S07]  /*9100*/  MOV R0, UR21 ;  /* 0x0000001500007c02 */ /* 0x000fee0008000f00 */
.L_x_143:
[----:B--2---:R2:W3:Y:S02]  /*9110*/  SYNCS.PHASECHK.TRANS64.TRYWAIT P0, [R0+URZ+0x58], R9 ;  /* 0x00005809000075a7 */ /* 0x0044e400080011ff */
[----:B---3--:R-:W-:Y:S05]  /*9120*/  @!P0 NANOSLEEP.SYNCS 0x989680 ;  /* 0x009896800000895d */ /* 0x008fea0003900000 */
[----:B------:R-:W3:Y:S02]  /*9130*/  @!P0 SYNCS.PHASECHK.TRANS64 P0, [R0+URZ+0x58], R9 ;  /* 0x00005809000085a7 */ /* 0x000ee400080010ff */
[----:B---3--:R-:W-:Y:S05]  /*9140*/  @!P0 BRA `(.L_x_143) ;  /* 0xfffffffc00f08947 */ /* 0x008fea000383ffff */
[----:B------:R-:W-:Y:S05]  /*9150*/  BRA `(.L_x_144) ;  /* 0xffffffb400e07947 */ /* 0x000fea000383ffff */
.L_x_84:
[----:B------:R-:W-:-:S07]  /*9160*/  MOV R0, UR21 ;  /* 0x0000001500007c02 */ /* 0x000fce0008000f00 */
.L_x_145:
[----:B---3--:R3:W4:Y:S02]  /*9170*/  SYNCS.PHASECHK.TRANS64.TRYWAIT P0, [R0+URZ+0x50], R3 ;  /* 0x00005003000075a7 */ /* 0x00872400080011ff */
[----:B----4-:R-:W-:Y:S05]  /*9180*/  @!P0 NANOSLEEP.SYNCS 0x989680 ;  /* 0x009896800000895d */ /* 0x010fea0003900000 */
[----:B------:R-:W4:Y:S02]  /*9190*/  @!P0 SYNCS.PHASECHK.TRANS64 P0, [R0+URZ+0x50], R3 ;  /* 0x00005003000085a7 */ /* 0x000f2400080010ff */
[----:B----4-:R-:W-:Y:S05]  /*91a0*/  @!P0 BRA `(.L_x_145) ;  /* 0xfffffffc00f08947 */ /* 0x010fea000383ffff */
[----:B------:R-:W-:Y:S05]  /*91b0*/  BRA `(.L_x_146) ;  /* 0xffffffb800547947 */ /* 0x000fea000383ffff */
.L_x_86:
[----:B-1----:R1:W2:Y:S02]  /*91c0*/  SYNCS.PHASECHK.TRANS64.TRYWAIT P0, [R3+URZ+0x70], R0 ;  /* 0x00007000030075a7 */ /* 0x0022a400080011ff */
[----:B--2---:R-:W-:Y:S05]  /*91d0*/  @!P0 NANOSLEEP.SYNCS 0x989680 ;  /* 0x009896800000895d */ /* 0x004fea0003900000 */
[----:B------:R-:W2:Y:S02]  /*91e0*/  @!P0 SYNCS.PHASECHK.TRANS64 P0, [R3+URZ+0x70], R0 ;  /* 0x00007000030085a7 */ /* 0x000ea400080010ff */
[----:B--2---:R-:W-:Y:S05]  /*91f0*/  @!P0 BRA `(.L_x_86) ;  /* 0xfffffffc00f08947 */ /* 0x004fea000383ffff */
[----:B------:R-:W-:Y:S05]  /*9200*/  BRA `(.L_x_147) ;  /* 0xffffffbc00107947 */ /* 0x000fea000383ffff */
.L_x_97:
[----:B-1----:R1:W2:Y:S02]  /*9210*/  SYNCS.PHASECHK.TRANS64.TRYWAIT P1, [R3+URZ+0x40], R0 ;  /* 0x00004000030075a7 */ /* 0x0022a400080211ff */
[----:B--2---:R-:W-:Y:S05]  /*9220*/  @!P1 NANOSLEEP.SYNCS 0x989680 ;  /* 0x009896800000995d */ /* 0x004fea0003900000 */
[----:B------:R-:W2:Y:S02]  /*9230*/  @!P1 SYNCS.PHASECHK.TRANS64 P1, [R3+URZ+0x40], R0 ;  /* 0x00004000030095a7 */ /* 0x000ea400080210ff */
[----:B--2---:R-:W-:Y:S05]  /*9240*/  @!P1 BRA `(.L_x_97) ;  /* 0xfffffffc00f09947 */ /* 0x004fea000383ffff */
[----:B------:R-:W-:Y:S05]  /*9250*/  BRA `(.L_x_96) ;  /* 0xffffffc800907947 */ /* 0x000fea000383ffff */
.L_x_99:
[----:B----4-:R4:W1:Y:S02]  /*9260*/  SYNCS.PHASECHK.TRANS64.TRYWAIT P0, [R78+URZ+0x90], R5 ;  /* 0x000090054e0075a7 */ /* 0x01086400080011ff */
[----:B-1----:R-:W-:Y:S05]  /*9270*/  @!P0 NANOSLEEP.SYNCS 0x989680 ;  /* 0x009896800000895d */ /* 0x002fea0003900000 */
[----:B------:R-:W1:Y:S02]  /*9280*/  @!P0 SYNCS.PHASECHK.TRANS64 P0, [R78+URZ+0x90], R5 ;  /* 0x000090054e0085a7 */ /* 0x000e6400080010ff */
[----:B-1----:R-:W-:Y:S05]  /*9290*/  @!P0 BRA `(.L_x_99) ;  /* 0xfffffffc00f08947 */ /* 0x002fea000383ffff */
[----:B------:R-:W-:Y:S05]  /*92a0*/  BRA `(.L_x_98) ;  /* 0xffffffc800ec7947 */ /* 0x000fea000383ffff */
.L_x_107:
[----:B--2---:R2:W3:Y:S02]  /*92b0*/  SYNCS.PHASECHK.TRANS64.TRYWAIT P0, [R111+URZ+0x40], R0 ;  /* 0x000040006f0075a7 */ /* 0x0044e400080011ff */
[----:B---3--:R-:W-:Y:S05]  /*92c0*/  @!P0 NANOSLEEP.SYNCS 0x989680 ;  /* 0x009896800000895d */ /* 0x008fea0003900000 */
[----:B------:R-:W3:Y:S02]  /*92d0*/  @!P0 SYNCS.PHASECHK.TRANS64 P0, [R111+URZ+0x40], R0 ;  /* 0x000040006f0085a7 */ /* 0x000ee400080010ff */
[----:B---3--:R-:W-:Y:S05]  /*92e0*/  @!P0 BRA `(.L_x_107) ;  /* 0xfffffffc00f08947 */ /* 0x008fea000383ffff */
[----:B------:R-:W-:Y:S05]  /*92f0*/  BRA `(.L_x_106) ;  /* 0xffffffdc00f07947 */ /* 0x000fea000383ffff */
        .weak           $__internal_0_$__cuda_sm10x_tcgen05_guardrail_trap_col_being_dealloced_not_returned_by_alloc
        .type           $__internal_0_$__cuda_sm10x_tcgen05_guardrail_trap_col_being_dealloced_not_returned_by_alloc,@function
        .size           $__internal_0_$__cuda_sm10x_tcgen05_guardrail_trap_col_being_dealloced_not_returned_by_alloc,($__internal_1_$__cuda_sm10x_tcgen05_guardrail_trap_phase_invalid_during_alloc - $__internal_0_$__cuda_sm10x_tcgen05_guardrail_trap_col_being_dealloced_not_returned_by_alloc)
$__internal_0_$__cuda_sm10x_tcgen05_guardrail_trap_col_being_dealloced_not_returned_by_alloc:
[----:B------:R-:W-:Y:S05]  /*9300*/  BPT.TRAP 0x1 ;  /* 0x000000040000795c */ /* 0x000fea0000300000 */
[----:B------:R-:W-:-:S04]  /*9310*/  HFMA2 R3, -RZ, RZ, 0, 0 ;  /* 0x00000000ff037431 */ /* 0x000fc800000001ff */
[----:B------:R-:W-:Y:S05]  /*9320*/  RET.REL.NODEC R2 `(_ZN7cutlass13device_kernelINS_4gemm6kernel13GemmUniversalIN4cute5tupleIJiiiiEEENS1_10collective13CollectiveMmaINS1_35MainloopSm100TmaUmmaWarpSpecializedILi4ELi2ELi4ENS5_IJNS4_1CILi1EEENSA_ILi2EEESB_EEEEENS5_IJNSA_ILi128EEESF_SF_EEEaNS5_IJlSB_lEEEaSH_NS4_8TiledMMAINS4_8MMA_AtomIJNS4_15SM100_MMA_S8_SSIaaiLi128ELi128ELNS4_4UMMA5MajorE0ELSM_0ELNSL_8SaturateE0EEEEEENS4_6LayoutINS5_IJSB_SB_SB_EEENS5_IJNSA_ILi0EEESS_SS_EEEEENS5_IJNS4_10UnderscoreESV_SV_EEEEENS4_23SM90_TMA_LOAD_MULTICASTENS4_14ComposedLayoutINS4_7SwizzleILi3ELi4ELi3EEENS4_18smem_ptr_flag_bitsILi8EEENSQ_INS5_IJNSA_ILi8EEESF_EEENS5_IJSF_SB_EEEEEEEvNS4_8identityENS4_13SM90_TMA_LOADES18_vS19_EENS_8epilogue10collective18CollectiveEpilogueINS1C_23Sm100TmaWarpSpecializedILi2ELi2ELi64ELb0ELb0EEEJSG_NS5_IJNSQ_ISF_SB_EENSQ_INSA_ILi64EEESB_EEEEEaSH_aSH_NS1C_6fusion15FusionCallbacksIS1G_NS1L_17LinearCombinationIaiaiLNS_15FloatRoundStyleE2EEESG_S1K_JEEENS4_5SM1004TMEM4LOAD26SM100_TMEM_LOAD_32dp32b64xES1A_NSZ_INS10_ILi2ELi4ELi3EEES13_NSQ_INS5_IJS14_S1I_EEENS5_IJS1I_SB_EEEEEEENS4_39AutoVectorizingCopyWithAssumedAlignmentILi128EEENS4_14SM90_TMA_STOREES1Z_S21_S21_EEEvvEEEEvNT_6ParamsE) ;  /* 0xffffff6c02347950 */ /* 0x000fea0003c3ffff */
        .weak           $__internal_1_$__cuda_sm10x_tcgen05_guardrail_trap_phase_invalid_during_alloc
        .type           $__internal_1_$__cuda_sm10x_tcgen05_guardrail_trap_phase_invalid_during_alloc,@function
        .size           $__internal_1_$__cuda_sm10x_tcgen05_guardrail_trap_phase_invalid_during_alloc,($__internal_2_$__cuda_sm10x_tcgen05_guardrail_trap_unallocated_columns_being_dealloced - $__internal_1_$__cuda_sm10x_tcgen05_guardrail_trap_phase_invalid_during_alloc)
$__internal_1_$__cuda_sm10x_tcgen05_guardrail_trap_phase_invalid_during_alloc:
[----:B------:R-:W-:Y:S05]  /*9330*/  BPT.TRAP 0x1 ;  /* 0x000000040000795c */ /* 0x000fea0000300000 */
[----:B------:R-:W-:-:S04]  /*9340*/  MOV R5, 0x0 ;  /* 0x0000000000057802 */ /* 0x000fc80000000f00 */
[----:B------:R-:W-:Y:S05]  /*9350*/  RET.REL.NODEC R4 `(_ZN7cutlass13device_kernelINS_4gemm6kernel13GemmUniversalIN4cute5tupleIJiiiiEEENS1_10collective13CollectiveMmaINS1_35MainloopSm100TmaUmmaWarpSpecializedILi4ELi2ELi4ENS5_IJNS4_1CILi1EEENSA_ILi2EEESB_EEEEENS5_IJNSA_ILi128EEESF_SF_EEEaNS5_IJlSB_lEEEaSH_NS4_8TiledMMAINS4_8MMA_AtomIJNS4_15SM100_MMA_S8_SSIaaiLi128ELi128ELNS4_4UMMA5MajorE0ELSM_0ELNSL_8SaturateE0EEEEEENS4_6LayoutINS5_IJSB_SB_SB_EEENS5_IJNSA_ILi0EEESS_SS_EEEEENS5_IJNS4_10UnderscoreESV_SV_EEEEENS4_23SM90_TMA_LOAD_MULTICASTENS4_14ComposedLayoutINS4_7SwizzleILi3ELi4ELi3EEENS4_18smem_ptr_flag_bitsILi8EEENSQ_INS5_IJNSA_ILi8EEESF_EEENS5_IJSF_SB_EEEEEEEvNS4_8identityENS4_13SM90_TMA_LOADES18_vS19_EENS_8epilogue10collective18CollectiveEpilogueINS1C_23Sm100TmaWarpSpecializedILi2ELi2ELi64ELb0ELb0EEEJSG_NS5_IJNSQ_ISF_SB_EENSQ_INSA_ILi64EEESB_EEEEEaSH_aSH_NS1C_6fusion15FusionCallbacksIS1G_NS1L_17LinearCombinationIaiaiLNS_15FloatRoundStyleE2EEESG_S1K_JEEENS4_5SM1004TMEM4LOAD26SM100_TMEM_LOAD_32dp32b64xES1A_NSZ_INS10_ILi2ELi4ELi3EEES13_NSQ_INS5_IJS14_S1I_EEENS5_IJS1I_SB_EEEEEEENS4_39AutoVectorizingCopyWithAssumedAlignmentILi128EEENS4_14SM90_TMA_STOREES1Z_S21_S21_EEEvvEEEEvNT_6ParamsE) ;  /* 0xffffff6c04287950 */ /* 0x000fea0003c3ffff */
        .weak           $__internal_2_$__cuda_sm10x_tcgen05_guardrail_trap_unallocated_columns_being_dealloced
        .type           $__internal_2_$__cuda_sm10x_tcgen05_guardrail_trap_unallocated_columns_being_dealloced,@function
        .size           $__internal_2_$__cuda_sm10x_tcgen05_guardrail_trap_unallocated_columns_being_dealloced,(.L_x_149 - $__internal_2_$__cuda_sm10x_tcgen05_guardrail_trap_unallocated_columns_being_dealloced)
$__internal_2_$__cuda_sm10x_tcgen05_guardrail_trap_unallocated_columns_being_dealloced:
[----:B------:R-:W-:Y:S05]  /*9360*/  BPT.TRAP 0x1 ;  /* 0x000000040000795c */ /* 0x000fea0000300000 */
[----:B------:R-:W-:-:S04]  /*9370*/  HFMA2 R3, -RZ, RZ, 0, 0 ;  /* 0x00000000ff037431 */ /* 0x000fc800000001ff */
[----:B------:R-:W-:Y:S05]  /*9380*/  RET.REL.NODEC R2 `(_ZN7cutlass13device_kernelINS_4gemm6kernel13GemmUniversalIN4cute5tupleIJiiiiEEENS1_10collective13CollectiveMmaINS1_35MainloopSm100TmaUmmaWarpSpecializedILi4ELi2ELi4ENS5_IJNS4_1CILi1EEENSA_ILi2EEESB_EEEEENS5_IJNSA_ILi128EEESF_SF_EEEaNS5_IJlSB_lEEEaSH_NS4_8TiledMMAINS4_8MMA_AtomIJNS4_15SM100_MMA_S8_SSIaaiLi128ELi128ELNS4_4UMMA5MajorE0ELSM_0ELNSL_8SaturateE0EEEEEENS4_6LayoutINS5_IJSB_SB_SB_EEENS5_IJNSA_ILi0EEESS_SS_EEEEENS5_IJNS4_10UnderscoreESV_SV_EEEEENS4_23SM90_TMA_LOAD_MULTICASTENS4_14ComposedLayoutINS4_7SwizzleILi3ELi4ELi3EEENS4_18smem_ptr_flag_bitsILi8EEENSQ_INS5_IJNSA_ILi8EEESF_EEENS5_IJSF_SB_EEEEEEEvNS4_8identityENS4_13SM90_TMA_LOADES18_vS19_EENS_8epilogue10collective18CollectiveEpilogueINS1C_23Sm100TmaWarpSpecializedILi2ELi2ELi64ELb0ELb0EEEJSG_NS5_IJNSQ_ISF_SB_EENSQ_INSA_ILi64EEESB_EEEEEaSH_aSH_NS1C_6fusion15FusionCallbacksIS1G_NS1L_17LinearCombinationIaiaiLNS_15FloatRoundStyleE2EEESG_S1K_JEEENS4_5SM1004TMEM4LOAD26SM100_TMEM_LOAD_32dp32b64xES1A_NSZ_INS10_ILi2ELi4ELi3EEES13_NSQ_INS5_IJS14_S1I_EEENS5_IJS1I_SB_EEEEEEENS4_39AutoVectorizingCopyWithAssumedAlignmentILi128EEENS4_14SM90_TMA_STOREES1Z_S21_S21_EEEvvEEEEvNT_6ParamsE) ;  /* 0xffffff6c021c7950 */ /* 0x000fea0003c3ffff */
.L_x_148:
[----:B------:R-:W-:-:S00]  /*9390*/  BRA `(.L_x_148) ;  /* 0xfffffffc00fc7947 */ /* 0x000fc0000383ffff */
[----:B------:R-:W-:-:S00]  /*93a0*/  NOP ;  /* 0x0000000000007918 */ /* 0x000fc00000000000 */
        /* <DEDUP_REMOVED lines=13> */
.L_x_149:


//--------------------- .nv.global.init           --------------------------
	.section	.nv.global.init,"aw",@progbits
.nv.global.init:
	.type		$str$27,@object
	.size		$str$27,($str$28 - $str$27)
$str$27:
        /*0000*/ 	.byte	0x28, 0x61, 0x64, 0x64, 0x72, 0x65, 0x73, 0x73, 0x20, 0x26, 0x20, 0x6d, 0x61, 0x73, 0x6b, 0x29
        /*0010*/ 	.byte	0x20, 0x3d, 0x3d, 0x20, 0x30, 0x00
	.type		$str$28,@object
	.size		$str$28,($str$26 - $str$28)
$str$28:
        /*0016*/ 	.byte	0x2f, 0x74, 0x6d, 0x70, 0x2f, 0x63, 0x75, 0x74, 0x6c, 0x61, 0x73, 0x73, 0x5f, 0x73, 0x77, 0x65
        /*0026*/ 	.byte	0x65, 0x70, 0x5f, 0x73, 0x72, 0x63, 0x2f, 0x69, 0x6e, 0x63, 0x6c, 0x75, 0x64, 0x65, 0x2f, 0x63
        /*0036*/ 	.byte	0x75, 0x74, 0x65, 0x2f, 0x70, 0x6f, 0x69, 0x6e, 0x74, 0x65, 0x72, 0x5f, 0x66, 0x6c, 0x61, 0x67
        /*0046*/ 	.byte	0x67, 0x65, 0x64, 0x2e, 0x68, 0x70, 0x70, 0x00
	.type		$str$26,@object
	.size		$str$26,($str$25 - $str$26)
$str$26:
        /*004e*/ 	.byte	0x2f, 0x74, 0x6d, 0x70, 0x2f, 0x63, 0x75, 0x74, 0x6c, 0x61, 0x73, 0x73, 0x5f, 0x73, 0x77, 0x65
        /*005e*/ 	.byte	0x65, 0x70, 0x5f, 0x73, 0x72, 0x63, 0x2f, 0x69, 0x6e, 0x63, 0x6c, 0x75, 0x64, 0x65, 0x2f, 0x63
        /*006e*/ 	.byte	0x75, 0x74, 0x65, 0x2f, 0x61, 0x74, 0x6f, 0x6d, 0x2f, 0x63, 0x6f, 0x70, 0x79, 0x5f, 0x74, 0x72
        /*007e*/ 	.byte	0x61, 0x69, 0x74, 0x73, 0x5f, 0x73, 0x6d, 0x31, 0x30, 0x30, 0x2e, 0x68, 0x70, 0x70, 0x00
	.type		$str$25,@object
	.size		$str$25,(__unnamed_1 - $str$25)
$str$25:
        /*008d*/ 	.byte	0x28, 0x28, 0x75, 0x69, 0x6e, 0x74, 0x33, 0x32, 0x5f, 0x74, 0x28, 0x74, 0x68, 0x72, 0x65, 0x61
        /*009d*/ 	.byte	0x64, 0x49, 0x64, 0x78, 0x2e, 0x78, 0x29, 0x20, 0x2f, 0x20, 0x33, 0x32, 0x29, 0x20, 0x25, 0x20
        /*00ad*/ 	.byte	0x34, 0x29, 0x20, 0x3d, 0x3d, 0x20, 0x28, 0x28, 0x28, 0x74, 0x6d, 0x65, 0x6d, 0x5f, 0x61, 0x64
        /*00bd*/ 	.byte	0x64, 0x72, 0x20, 0x3e, 0x3e, 0x20, 0x31, 0x36, 0x29, 0x20, 0x2f, 0x20, 0x33, 0x32, 0x29, 0x20
        /*00cd*/ 	.byte	0x25, 0x20, 0x34, 0x29, 0x00
	.type		__unnamed_1,@object
	.size		__unnamed_1,(__unnamed_2 - __unnamed_1)
__unnamed_1:
        /*00d2*/ 	.byte	0x61, 0x75, 0x74, 0x6f, 0x20, 0x63, 0x75, 0x74, 0x65, 0x3a, 0x3a, 0x61, 0x73, 0x5f, 0x70, 0x6f
        /* <DEDUP_REMOVED lines=24> */
        /*0262*/ 	.byte	0x5d, 0x00
	.type		__unnamed_2,@object
	.size		__unnamed_2,(.L_2 - __unnamed_2)
__unnamed_2:
        /* <DEDUP_REMOVED lines=42> */
        /*0504*/ 	.byte	0x43, 0x3c, 0x30, 0x3e, 0x3e, 0x3e, 0x3e, 0x5d, 0x00
.L_2:


//--------------------- .nv.shared._ZN7cutlass13device_kernelINS_4gemm6kernel13GemmUniversalIN4cute5tupleIJiiiiEEENS1_10collective13CollectiveMmaINS1_35MainloopSm100TmaUmmaWarpSpecializedILi4ELi2ELi4ENS5_IJNS4_1CILi1EEENSA_ILi2EEESB_EEEEENS5_IJNSA_ILi128EEESF_SF_EEEaNS5_IJlSB_lEEEaSH_NS4_8TiledMMAINS4_8MMA_AtomIJNS4_15SM100_MMA_S8_SSIaaiLi128ELi128ELNS4_4UMMA5MajorE0ELSM_0ELNSL_8SaturateE0EEEEEENS4_6LayoutINS5_IJSB_SB_SB_EEENS5_IJNSA_ILi0EEESS_SS_EEEEENS5_IJNS4_10UnderscoreESV_SV_EEEEENS4_23SM90_TMA_LOAD_MULTICASTENS4_14ComposedLayoutINS4_7SwizzleILi3ELi4ELi3EEENS4_18smem_ptr_flag_bitsILi8EEENSQ_INS5_IJNSA_ILi8EEESF_EEENS5_IJSF_SB_EEEEEEEvNS4_8identityENS4_13SM90_TMA_LOADES18_vS19_EENS_8epilogue10collective18CollectiveEpilogueINS1C_23Sm100TmaWarpSpecializedILi2ELi2ELi64ELb0ELb0EEEJSG_NS5_IJNSQ_ISF_SB_EENSQ_INSA_ILi64EEESB_EEEEEaSH_aSH_NS1C_6fusion15FusionCallbacksIS1G_NS1L_17LinearCombinationIaiaiLNS_15FloatRoundStyleE2EEESG_S1K_JEEENS4_5SM1004TMEM4LOAD26SM100_TMEM_LOAD_32dp32b64xES1A_NSZ_INS10_ILi2ELi4ELi3EEES13_NSQ_INS5_IJS14_S1I_EEENS5_IJS1I_SB_EEEEEEENS4_39AutoVectorizingCopyWithAssumedAlignmentILi128EEENS4_14SM90_TMA_STOREES1Z_S21_S21_EEEvvEEEEvNT_6ParamsE --------------------------
	.section	.nv.shared._ZN7cutlass13device_kernelINS_4gemm6kernel13GemmUniversalIN4cute5tupleIJiiiiEEENS1_10collective13CollectiveMmaINS1_35MainloopSm100TmaUmmaWarpSpecializedILi4ELi2ELi4ENS5_IJNS4_1CILi1EEENSA_ILi2EEESB_EEEEENS5_IJNSA_ILi128EEESF_SF_EEEaNS5_IJlSB_lEEEaSH_NS4_8TiledMMAINS4_8MMA_AtomIJNS4_15SM100_MMA_S8_SSIaaiLi128ELi128ELNS4_4UMMA5MajorE0ELSM_0ELNSL_8SaturateE0EEEEEENS4_6LayoutINS5_IJSB_SB_SB_EEENS5_IJNSA_ILi0EEESS_SS_EEEEENS5_IJNS4_10UnderscoreESV_SV_EEEEENS4_23SM90_TMA_LOAD_MULTICASTENS4_14ComposedLayoutINS4_7SwizzleILi3ELi4ELi3EEENS4_18smem_ptr_flag_bitsILi8EEENSQ_INS5_IJNSA_ILi8EEESF_EEENS5_IJSF_SB_EEEEEEEvNS4_8identityENS4_13SM90_TMA_LOADES18_vS19_EENS_8epilogue10collective18CollectiveEpilogueINS1C_23Sm100TmaWarpSpecializedILi2ELi2ELi64ELb0ELb0EEEJSG_NS5_IJNSQ_ISF_SB_EENSQ_INSA_ILi64EEESB_EEEEEaSH_aSH_NS1C_6fusion15FusionCallbacksIS1G_NS1L_17LinearCombinationIaiaiLNS_15FloatRoundStyleE2EEESG_S1K_JEEENS4_5SM1004TMEM4LOAD26SM100_TMEM_LOAD_32dp32b64xES1A_NSZ_INS10_ILi2ELi4ELi3EEES13_NSQ_INS5_IJS14_S1I_EEENS5_IJS1I_SB_EEEEEEENS4_39AutoVectorizingCopyWithAssumedAlignmentILi128EEENS4_14SM90_TMA_STOREES1Z_S21_S21_EEEvvEEEEvNT_6ParamsE,"aw",@nobits
	.sectionflags	@""
	.align	16
	.zero		1024


//--------------------- .nv.shared.reserved.0     --------------------------
	.section	.nv.shared.reserved.0,"aw",@nobits
	.weak		__nv_reservedSMEM_offset_0_alias
	.size		__nv_reservedSMEM_offset_0_alias, 0, 64
	.other		__nv_reservedSMEM_offset_0_alias,@"STO_CUDA_RESERVED_SHARED STV_DEFAULT"
__nv_reservedSMEM_offset_0_alias:
	.zero		0
.nv.shared.reserved.0:
	.zero		64
	.weak		__nv_reservedSMEM_tcgen05_partition
	.type		__nv_reservedSMEM_tcgen05_partition,@object
	.size		__nv_reservedSMEM_tcgen05_partition,(.L_0 - __nv_reservedSMEM_tcgen05_partition)
__nv_reservedSMEM_tcgen05_partition:
	.zero		32
.L_0:


//--------------------- .nv.global                --------------------------
	.section	.nv.global,"aw",@nobits
.nv.global:
	.type		_ZN39_INTERNAL_be4f79e1_4_k_cu_0f5cb69c_96814cute1_E,@object
	.size		_ZN39_INTERNAL_be4f79e1_4_k_cu_0f5cb69c_96814cute1_E,(_ZN39_INTERNAL_be4f79e1_4_k_cu_0f5cb69c_96814cuda3std3__45__cpo6cbeginE - _ZN39_INTERNAL_be4f79e1_4_k_cu_0f5cb69c_96814cute1_E)
_ZN39_INTERNAL_be4f79e1_4_k_cu_0f5cb69c_96814cute1_E:
	.zero		1
	.type		_ZN39_INTERNAL_be4f79e1_4_k_cu_0f5cb69c_96814cuda3std3__45__cpo6cbeginE,@object
	.size		_ZN39_INTERNAL_be4f79e1_4_k_cu_0f5cb69c_96814cuda3std3__45__cpo6cbeginE,(_ZN39_INTERNAL_be4f79e1_4_k_cu_0f5cb69c_96814cuda3std3__48in_placeE - _ZN39_INTERNAL_be4f79e1_4_k_cu_0f5cb69c_96814cuda3std3__45__cpo6cbeginE)
_ZN39_INTERNAL_be4f79e1_4_k_cu_0f5cb69c_96814cuda3std3__45__cpo6cbeginE:
	.zero		1
	.type		_ZN39_INTERNAL_be4f79e1_4_k_cu_0f5cb69c_96814cuda3std3__48in_placeE,@object
	.size		_ZN39_INTERNAL_be4f79e1_4_k_cu_0f5cb69c_96814cuda3std3__48in_placeE,(_ZN39_INTERNAL_be4f79e1_4_k_cu_0f5cb69c_96814cuda3std6ranges3__45__cpo9iter_moveE - _ZN39_INTERNAL_be4f79e1_4_k_cu_0f5cb69c_96814cuda3std3__48in_placeE)
_ZN39_INTERNAL_be4f79e1_4_k_cu_0f5cb69c_96814cuda3std3__48in_placeE:
	.zero		1
	.type		_ZN39_INTERNAL_be4f79e1_4_k_cu_0f5cb69c_96814cuda3std6ranges3__45__cpo9iter_moveE,@object
	.size		_ZN39_INTERNAL_be4f79e1_4_k_cu_0f5cb69c_96814cuda3std6ranges3__45__cpo9iter_moveE,(_ZN39_INTERNAL_be4f79e1_4_k_cu_0f5cb69c_96814cuda3std3__45__cpo5beginE - _ZN39_INTERNAL_be4f79e1_4_k_cu_0f5cb69c_96814cuda3std6ranges3__45__cpo9iter_moveE)
_ZN39_INTERNAL_be4f79e1_4_k_cu_0f5cb69c_96814cuda3std6ranges3__45__cpo9iter_moveE:
	.zero		1
	.type		_ZN39_INTERNAL_be4f79e1_4_k_cu_0f5cb69c_96814cuda3std3__45__cpo5beginE,@object
	.size		_ZN39_INTERNAL_be4f79e1_4_k_cu_0f5cb69c_96814cuda3std3__45__cpo5beginE,(_ZN39_INTERNAL_be4f79e1_4_k_cu_0f5cb69c_96814cuda3std3__441_GLOBAL__N__be4f79e1_4_k_cu_0f5cb69c_96816ignoreE - _ZN39_INTERNAL_be4f79e1_4_k_cu_0f5cb69c_96814cuda3std3__45__cpo5beginE)
_ZN39_INTERNAL_be4f79e1_4_k_cu_0f5cb69c_96814cuda3std3__45__cpo5beginE:
	.zero		1
	.type		_ZN39_INTERNAL_be4f79e1_4_k_cu_0f5cb69c_96814cuda3std3__441_GLOBAL__N__be4f79e1_4_k_cu_0f5cb69c_96816ignoreE,@object
	.size		_ZN39_INTERNAL_be4f79e1_4_k_cu_0f5cb69c_96814cuda3std3__441_GLOBAL__N__be4f79e1_4_k_cu_0f5cb69c_96816ignoreE,(_ZN39_INTERNAL_be4f79e1_4_k_cu_0f5cb69c_96814cute7productE - _ZN39_INTERNAL_be4f79e1_4_k_cu_0f5cb69c_96814cuda3std3__441_GLOBAL__N__be4f79e1_4_k_cu_0f5cb69c_96816ignoreE)
_ZN39_INTERNAL_be4f79e1_4_k_cu_0f5cb69c_96814cuda3std3__441_GLOBAL__N__be4f79e1_4_k_cu_0f5cb69c_96816ignoreE:
	.zero		1
	.type		_ZN39_INTERNAL_be4f79e1_4_k_cu_0f5cb69c_96814cute7productE,@object
	.size		_ZN39_INTERNAL_be4f79e1_4_k_cu_0f5cb69c_96814cute7productE,(_ZN39_INTERNAL_be4f79e1_4_k_cu_0f5cb69c_96814cuda3std3__45__cpo3endE - _ZN39_INTERNAL_be4f79e1_4_k_cu_0f5cb69c_96814cute7productE)
_ZN39_INTERNAL_be4f79e1_4_k_cu_0f5cb69c_96814cute7productE:
	.zero		1
	.type		_ZN39_INTERNAL_be4f79e1_4_k_cu_0f5cb69c_96814cuda3std3__45__cpo3endE,@object
	.size		_ZN39_INTERNAL_be4f79e1_4_k_cu_0f5cb69c_96814cuda3std3__45__cpo3endE,(_ZN39_INTERNAL_be4f79e1_4_k_cu_0f5cb69c_96814cuda3std3__419piecewise_constructE - _ZN39_INTERNAL_be4f79e1_4_k_cu_0f5cb69c_96814cuda3std3__45__cpo3endE)
_ZN39_INTERNAL_be4f79e1_4_k_cu_0f5cb69c_96814cuda3std3__45__cpo3endE:
	.zero		1
	.type		_ZN39_INTERNAL_be4f79e1_4_k_cu_0f5cb69c_96814cuda3std3__419piecewise_constructE,@object
	.size		_ZN39_INTERNAL_be4f79e1_4_k_cu_0f5cb69c_96814cuda3std3__419piecewise_constructE,(_ZN39_INTERNAL_be4f79e1_4_k_cu_0f5cb69c_96814cuda3std3__45__cpo4cendE - _ZN39_INTERNAL_be4f79e1_4_k_cu_0f5cb69c_96814cuda3std3__419piecewise_constructE)
_ZN39_INTERNAL_be4f79e1_4_k_cu_0f5cb69c_96814cuda3std3__419piecewise_constructE:
	.zero		1
	.type		_ZN39_INTERNAL_be4f79e1_4_k_cu_0f5cb69c_96814cuda3std3__45__cpo4cendE,@object
	.size		_ZN39_INTERNAL_be4f79e1_4_k_cu_0f5cb69c_96814cuda3std3__45__cpo4cendE,(_ZN39_INTERNAL_be4f79e1_4_k_cu_0f5cb69c_96814cuda3std6ranges3__45__cpo4swapE - _ZN39_INTERNAL_be4f79e1_4_k_cu_0f5cb69c_96814cuda3std3__45__cpo4cendE)
_ZN39_INTERNAL_be4f79e1_4_k_cu_0f5cb69c_96814cuda3std3__45__cpo4cendE:
	.zero		1
	.type		_ZN39_INTERNAL_be4f79e1_4_k_cu_0f5cb69c_96814cuda3std6ranges3__45__cpo4swapE,@object
	.size		_ZN39_INTERNAL_be4f79e1_4_k_cu_0f5cb69c_96814cuda3std6ranges3__45__cpo4swapE,(.L_10 - _ZN39_INTERNAL_be4f79e1_4_k_cu_0f5cb69c_96814cuda3std6ranges3__45__cpo4swapE)
_ZN39_INTERNAL_be4f79e1_4_k_cu_0f5cb69c_96814cuda3std6ranges3__45__cpo4swapE:
	.zero		1
.L_10:


//--------------------- .nv.constant0._ZN7cutlass13device_kernelINS_4gemm6kernel13GemmUniversalIN4cute5tupleIJiiiiEEENS1_10collective13CollectiveMmaINS1_35MainloopSm100TmaUmmaWarpSpecializedILi4ELi2ELi4ENS5_IJNS4_1CILi1EEENSA_ILi2EEESB_EEEEENS5_IJNSA_ILi128EEESF_SF_EEEaNS5_IJlSB_lEEEaSH_NS4_8TiledMMAINS4_8MMA_AtomIJNS4_15SM100_MMA_S8_SSIaaiLi128ELi128ELNS4_4UMMA5MajorE0ELSM_0ELNSL_8SaturateE0EEEEEENS4_6LayoutINS5_IJSB_SB_SB_EEENS5_IJNSA_ILi0EEESS_SS_EEEEENS5_IJNS4_10UnderscoreESV_SV_EEEEENS4_23SM90_TMA_LOAD_MULTICASTENS4_14ComposedLayoutINS4_7SwizzleILi3ELi4ELi3EEENS4_18smem_ptr_flag_bitsILi8EEENSQ_INS5_IJNSA_ILi8EEESF_EEENS5_IJSF_SB_EEEEEEEvNS4_8identityENS4_13SM90_TMA_LOADES18_vS19_EENS_8epilogue10collective18CollectiveEpilogueINS1C_23Sm100TmaWarpSpecializedILi2ELi2ELi64ELb0ELb0EEEJSG_NS5_IJNSQ_ISF_SB_EENSQ_INSA_ILi64EEESB_EEEEEaSH_aSH_NS1C_6fusion15FusionCallbacksIS1G_NS1L_17LinearCombinationIaiaiLNS_15FloatRoundStyleE2EEESG_S1K_JEEENS4_5SM1004TMEM4LOAD26SM100_TMEM_LOAD_32dp32b64xES1A_NSZ_INS10_ILi2ELi4ELi3EEES13_NSQ_INS5_IJS14_S1I_EEENS5_IJS1I_SB_EEEEEEENS4_39AutoVectorizingCopyWithAssumedAlignmentILi128EEENS4_14SM90_TMA_STOREES1Z_S21_S21_EEEvvEEEEvNT_6ParamsE --------------------------
	.section	.nv.constant0._ZN7cutlass13device_kernelINS_4gemm6kernel13GemmUniversalIN4cute5tupleIJiiiiEEENS1_10collective13CollectiveMmaINS1_35MainloopSm100TmaUmmaWarpSpecializedILi4ELi2ELi4ENS5_IJNS4_1CILi1EEENSA_ILi2EEESB_EEEEENS5_IJNSA_ILi128EEESF_SF_EEEaNS5_IJlSB_lEEEaSH_NS4_8TiledMMAINS4_8MMA_AtomIJNS4_15SM100_MMA_S8_SSIaaiLi128ELi128ELNS4_4UMMA5MajorE0ELSM_0ELNSL_8SaturateE0EEEEEENS4_6LayoutINS5_IJSB_SB_SB_EEENS5_IJNSA_ILi0EEESS_SS_EEEEENS5_IJNS4_10UnderscoreESV_SV_EEEEENS4_23SM90_TMA_LOAD_MULTICASTENS4_14ComposedLayoutINS4_7SwizzleILi3ELi4ELi3EEENS4_18smem_ptr_flag_bitsILi8EEENSQ_INS5_IJNSA_ILi8EEESF_EEENS5_IJSF_SB_EEEEEEEvNS4_8identityENS4_13SM90_TMA_LOADES18_vS19_EENS_8epilogue10collective18CollectiveEpilogueINS1C_23Sm100TmaWarpSpecializedILi2ELi2ELi64ELb0ELb0EEEJSG_NS5_IJNSQ_ISF_SB_EENSQ_INSA_ILi64EEESB_EEEEEaSH_aSH_NS1C_6fusion15FusionCallbacksIS1G_NS1L_17LinearCombinationIaiaiLNS_15FloatRoundStyleE2EEESG_S1K_JEEENS4_5SM1004TMEM4LOAD26SM100_TMEM_LOAD_32dp32b64xES1A_NSZ_INS10_ILi2ELi4ELi3EEES13_NSQ_INS5_IJS14_S1I_EEENS5_IJS1I_SB_EEEEEEENS4_39AutoVectorizingCopyWithAssumedAlignmentILi128EEENS4_14SM90_TMA_STOREES1Z_S21_S21_EEEvvEEEEvNT_6ParamsE,"a",@progbits
	.sectionflags	@""
	.align	4
.nv.constant0._ZN7cutlass13device_kernelINS_4gemm6kernel13GemmUniversalIN4cute5tupleIJiiiiEEENS1_10collective13CollectiveMmaINS1_35MainloopSm100TmaUmmaWarpSpecializedILi4ELi2ELi4ENS5_IJNS4_1CILi1EEENSA_ILi2EEESB_EEEEENS5_IJNSA_ILi128EEESF_SF_EEEaNS5_IJlSB_lEEEaSH_NS4_8TiledMMAINS4_8MMA_AtomIJNS4_15SM100_MMA_S8_SSIaaiLi128ELi128ELNS4_4UMMA5MajorE0ELSM_0ELNSL_8SaturateE0EEEEEENS4_6LayoutINS5_IJSB_SB_SB_EEENS5_IJNSA_ILi0EEESS_SS_EEEEENS5_IJNS4_10UnderscoreESV_SV_EEEEENS4_23SM90_TMA_LOAD_MULTICASTENS4_14ComposedLayoutINS4_7SwizzleILi3ELi4ELi3EEENS4_18smem_ptr_flag_bitsILi8EEENSQ_INS5_IJNSA_ILi8EEESF_EEENS5_IJSF_SB_EEEEEEEvNS4_8identityENS4_13SM90_TMA_LOADES18_vS19_EENS_8epilogue10collective18CollectiveEpilogueINS1C_23Sm100TmaWarpSpecializedILi2ELi2ELi64ELb0ELb0EEEJSG_NS5_IJNSQ_ISF_SB_EENSQ_INSA_ILi64EEESB_EEEEEaSH_aSH_NS1C_6fusion15FusionCallbacksIS1G_NS1L_17LinearCombinationIaiaiLNS_15FloatRoundStyleE2EEESG_S1K_JEEENS4_5SM1004TMEM4LOAD26SM100_TMEM_LOAD_32dp32b64xES1A_NSZ_INS10_ILi2ELi4ELi3EEES13_NSQ_INS5_IJS14_S1I_EEENS5_IJS1I_SB_EEEEEEENS4_39AutoVectorizingCopyWithAssumedAlignmentILi128EEENS4_14SM90_TMA_STOREES1Z_S21_S21_EEEvvEEEEvNT_6ParamsE:
	.zero		2944


//--------------------- SYMBOLS --------------------------

	.type		.nv.reservedSmem.offset0,@object
	.size		.nv.reservedSmem.offset0,0x4
	.type		.nv.reservedSmem.cap,@object
	.size		.nv.reservedSmem.cap,0x4
	.type		__assertfail,@function
